//
// Generated by NVIDIA NVVM Compiler
//
// Compiler Build ID: CL-36424714
// Cuda compilation tools, release 13.0, V13.0.88
// Based on NVVM 20.0.0
//

.version 9.0
.target sm_100
.address_size 64

	// .globl	_Z4qsimR5point
.func  (.param .b64 func_retval0) __internal_accurate_pow
(
	.param .b64 __internal_accurate_pow_param_0
)
;

.visible .entry _Z4qsimR5point(
	.param .u64 .ptr .align 1 _Z4qsimR5point_param_0
)
{
	.reg .pred 	%p<26>;
	.reg .b32 	%r<26>;
	.reg .b64 	%rd<39>;
	.reg .b64 	%fd<181>;

	ld.param.u64 	%rd8, [_Z4qsimR5point_param_0];
	cvta.to.global.u64 	%rd1, %rd8;
	mov.u32 	%r9, %tid.x;
	mov.u32 	%r10, %ctaid.x;
	mov.u32 	%r11, %ntid.x;
	mad.lo.s32 	%r1, %r10, %r11, %r9;
	setp.gt.u32 	%p2, %r1, 16000203;
	@%p2 bra 	$L__BB0_26;
	cvt.u64.u32 	%rd2, %r1;
	mul.wide.u32 	%rd9, %r1, 8;
	add.s64 	%rd3, %rd1, %rd9;
	add.s64 	%rd10, %rd3, 3136039984;
	add.s64 	%rd11, %rd3, 3648046512;
	ld.global.f64 	%fd1, [%rd3+1600020400];
	st.global.f64 	[%rd10], %fd1;
	st.global.f64 	[%rd11], %fd1;
	ld.global.f64 	%fd2, [%rd3+1728022032];
	add.s64 	%rd12, %rd3, 3264041616;
	st.global.f64 	[%rd12], %fd2;
	add.s64 	%rd13, %rd3, 3776048144;
	st.global.f64 	[%rd13], %fd2;
	ld.global.f64 	%fd3, [%rd3+1856023664];
	add.s64 	%rd14, %rd3, 3392043248;
	st.global.f64 	[%rd14], %fd3;
	add.s64 	%rd15, %rd3, 3904049776;
	st.global.f64 	[%rd15], %fd3;
	ld.global.f64 	%fd4, [%rd3+1984025296];
	add.s64 	%rd16, %rd3, 3520044880;
	st.global.f64 	[%rd16], %fd4;
	add.s64 	%rd17, %rd3, 4032051408;
	st.global.f64 	[%rd17], %fd4;
	mul.wide.u32 	%rd18, %r1, 4;
	sub.s64 	%rd19, %rd3, %rd18;
	ld.global.u32 	%r2, [%rd19+256003264];
	setp.lt.s32 	%p3, %r2, 1;
	mov.f64 	%fd170, 0d0000000000000000;
	mov.f64 	%fd171, %fd170;
	mov.f64 	%fd172, %fd170;
	mov.f64 	%fd173, %fd170;
	mov.f64 	%fd174, %fd170;
	mov.f64 	%fd175, %fd170;
	mov.f64 	%fd176, %fd170;
	mov.f64 	%fd177, %fd170;
	mov.f64 	%fd178, %fd170;
	mov.f64 	%fd179, %fd170;
	mov.f64 	%fd180, %fd170;
	@%p3 bra 	$L__BB0_25;
	ld.global.f64 	%fd5, [%rd3];
	ld.global.f64 	%fd6, [%rd3+128001632];
	mov.f64 	%fd79, 0d4000000000000000;
	{
	.reg .b32 %temp; 
	mov.b64 	{%temp, %r3}, %fd79;
	}
	and.b32  	%r4, %r3, 2146435072;
	setp.eq.s32 	%p4, %r4, 1062207488;
	setp.lt.s32 	%p5, %r3, 0;
	selp.b32 	%r5, 0, 2146435072, %p5;
	and.b32  	%r13, %r3, 2147483647;
	setp.ne.s32 	%p6, %r13, 1071644672;
	and.pred  	%p1, %p4, %p6;
	shl.b64 	%rd20, %rd2, 2;
	add.s64 	%rd21, %rd20, %rd1;
	add.s64 	%rd38, %rd21, 320004080;
	mov.b32 	%r25, 0;
	mov.f64 	%fd170, 0d0000000000000000;
	mov.f64 	%fd168, %fd4;
	mov.f64 	%fd167, %fd4;
	mov.f64 	%fd165, %fd3;
	mov.f64 	%fd164, %fd3;
	mov.f64 	%fd162, %fd2;
	mov.f64 	%fd161, %fd2;
	mov.f64 	%fd159, %fd1;
	mov.f64 	%fd158, %fd1;
$L__BB0_3:
	ld.global.u32 	%r14, [%rd38];
	mul.wide.s32 	%rd22, %r14, 8;
	add.s64 	%rd6, %rd1, %rd22;
	ld.global.f64 	%fd26, [%rd6+1600020400];
	setp.leu.f64 	%p7, %fd26, %fd158;
	mov.f64 	%fd157, %fd26;
	@%p7 bra 	$L__BB0_5;
	st.global.f64 	[%rd10], %fd26;
	ld.global.f64 	%fd157, [%rd6+1600020400];
	mov.f64 	%fd158, %fd26;
$L__BB0_5:
	setp.geu.f64 	%p8, %fd157, %fd159;
	@%p8 bra 	$L__BB0_7;
	st.global.f64 	[%rd11], %fd157;
	mov.f64 	%fd159, %fd157;
$L__BB0_7:
	ld.global.f64 	%fd31, [%rd6+1728022032];
	setp.leu.f64 	%p9, %fd31, %fd161;
	mov.f64 	%fd160, %fd31;
	@%p9 bra 	$L__BB0_9;
	add.s64 	%rd25, %rd3, 3264041616;
	st.global.f64 	[%rd25], %fd31;
	ld.global.f64 	%fd160, [%rd6+1728022032];
	mov.f64 	%fd161, %fd31;
$L__BB0_9:
	setp.geu.f64 	%p10, %fd160, %fd162;
	@%p10 bra 	$L__BB0_11;
	add.s64 	%rd26, %rd3, 3776048144;
	st.global.f64 	[%rd26], %fd160;
	mov.f64 	%fd162, %fd160;
$L__BB0_11:
	ld.global.f64 	%fd36, [%rd6+1856023664];
	setp.leu.f64 	%p11, %fd36, %fd164;
	mov.f64 	%fd163, %fd36;
	@%p11 bra 	$L__BB0_13;
	add.s64 	%rd27, %rd3, 3392043248;
	st.global.f64 	[%rd27], %fd36;
	ld.global.f64 	%fd163, [%rd6+1856023664];
	mov.f64 	%fd164, %fd36;
$L__BB0_13:
	setp.geu.f64 	%p12, %fd163, %fd165;
	@%p12 bra 	$L__BB0_15;
	add.s64 	%rd28, %rd3, 3904049776;
	st.global.f64 	[%rd28], %fd163;
	mov.f64 	%fd165, %fd163;
$L__BB0_15:
	ld.global.f64 	%fd41, [%rd6+1984025296];
	setp.leu.f64 	%p13, %fd41, %fd167;
	mov.f64 	%fd166, %fd41;
	@%p13 bra 	$L__BB0_17;
	add.s64 	%rd29, %rd3, 3520044880;
	st.global.f64 	[%rd29], %fd41;
	ld.global.f64 	%fd166, [%rd6+1984025296];
	mov.f64 	%fd167, %fd41;
$L__BB0_17:
	setp.geu.f64 	%p14, %fd166, %fd168;
	@%p14 bra 	$L__BB0_19;
	add.s64 	%rd30, %rd3, 4032051408;
	st.global.f64 	[%rd30], %fd166;
	mov.f64 	%fd168, %fd166;
$L__BB0_19:
	ld.global.f64 	%fd80, [%rd6];
	ld.global.f64 	%fd81, [%rd6+128001632];
	sub.f64 	%fd46, %fd80, %fd5;
	sub.f64 	%fd47, %fd81, %fd6;
	mul.f64 	%fd82, %fd47, %fd47;
	fma.rn.f64 	%fd48, %fd46, %fd46, %fd82;
	sqrt.rn.f64 	%fd49, %fd48;
	{
	.reg .b32 %temp; 
	mov.b64 	{%temp, %r7}, %fd49;
	}
	abs.f64 	%fd50, %fd49;
	{ // callseq 0, 0
	.param .b64 param0;
	st.param.f64 	[param0], %fd50;
	.param .b64 retval0;
	call.uni (retval0), 
	__internal_accurate_pow, 
	(
	param0
	);
	ld.param.f64 	%fd83, [retval0];
	} // callseq 0
	setp.lt.s32 	%p18, %r7, 0;
	neg.f64 	%fd85, %fd83;
	selp.f64 	%fd86, %fd85, %fd83, %p4;
	selp.f64 	%fd87, %fd86, %fd83, %p18;
	setp.eq.f64 	%p19, %fd48, 0d0000000000000000;
	selp.b32 	%r15, %r7, 0, %p4;
	or.b32  	%r16, %r15, 2146435072;
	selp.b32 	%r17, %r16, %r15, %p5;
	mov.b32 	%r18, 0;
	mov.b64 	%fd88, {%r18, %r17};
	selp.f64 	%fd169, %fd88, %fd87, %p19;
	add.f64 	%fd89, %fd49, 0d4000000000000000;
	{
	.reg .b32 %temp; 
	mov.b64 	{%temp, %r19}, %fd89;
	}
	and.b32  	%r20, %r19, 2146435072;
	setp.ne.s32 	%p20, %r20, 2146435072;
	@%p20 bra 	$L__BB0_24;
	setp.ge.f64 	%p21, %fd48, 0d0000000000000000;
	@%p21 bra 	$L__BB0_22;
	mov.f64 	%fd90, 0d4000000000000000;
	add.rn.f64 	%fd169, %fd49, %fd90;
	bra.uni 	$L__BB0_24;
$L__BB0_22:
	setp.neu.f64 	%p22, %fd50, 0d7FF0000000000000;
	@%p22 bra 	$L__BB0_24;
	or.b32  	%r21, %r5, -2147483648;
	selp.b32 	%r22, %r21, %r5, %p1;
	selp.b32 	%r23, %r22, %r5, %p18;
	mov.b32 	%r24, 0;
	mov.b64 	%fd169, {%r24, %r23};
$L__BB0_24:
	setp.eq.f64 	%p24, %fd49, 0d3FF0000000000000;
	selp.f64 	%fd91, 0d3FF0000000000000, %fd169, %p24;
	mul.f64 	%fd92, %fd46, %fd91;
	mul.f64 	%fd93, %fd47, %fd91;
	fma.rn.f64 	%fd180, %fd46, %fd92, %fd180;
	fma.rn.f64 	%fd179, %fd47, %fd93, %fd179;
	fma.rn.f64 	%fd178, %fd47, %fd92, %fd178;
	ld.global.f64 	%fd94, [%rd6+1600020400];
	sub.f64 	%fd95, %fd94, %fd1;
	fma.rn.f64 	%fd174, %fd92, %fd95, %fd174;
	fma.rn.f64 	%fd173, %fd93, %fd95, %fd173;
	ld.global.f64 	%fd96, [%rd6+1728022032];
	sub.f64 	%fd97, %fd96, %fd2;
	fma.rn.f64 	%fd175, %fd92, %fd97, %fd175;
	fma.rn.f64 	%fd172, %fd93, %fd97, %fd172;
	ld.global.f64 	%fd98, [%rd6+1856023664];
	sub.f64 	%fd99, %fd98, %fd3;
	fma.rn.f64 	%fd176, %fd92, %fd99, %fd176;
	fma.rn.f64 	%fd171, %fd93, %fd99, %fd171;
	ld.global.f64 	%fd100, [%rd6+1984025296];
	sub.f64 	%fd101, %fd100, %fd4;
	fma.rn.f64 	%fd177, %fd92, %fd101, %fd177;
	fma.rn.f64 	%fd170, %fd93, %fd101, %fd170;
	add.s32 	%r25, %r25, 1;
	add.s64 	%rd38, %rd38, 64000816;
	setp.lt.s32 	%p25, %r25, %r2;
	@%p25 bra 	$L__BB0_3;
$L__BB0_25:
	mul.f64 	%fd102, %fd179, %fd180;
	mul.f64 	%fd103, %fd178, %fd178;
	sub.f64 	%fd104, %fd102, %fd103;
	add.s64 	%rd31, %rd3, 2624033456;
	rcp.rn.f64 	%fd105, %fd104;
	mul.f64 	%fd106, %fd179, %fd174;
	mul.f64 	%fd107, %fd178, %fd173;
	sub.f64 	%fd108, %fd106, %fd107;
	mul.f64 	%fd109, %fd105, %fd108;
	st.global.f64 	[%rd3+2112026928], %fd109;
	mul.f64 	%fd110, %fd180, %fd173;
	mul.f64 	%fd111, %fd178, %fd174;
	sub.f64 	%fd112, %fd110, %fd111;
	mul.f64 	%fd113, %fd105, %fd112;
	st.global.f64 	[%rd31], %fd113;
	mul.f64 	%fd114, %fd179, %fd175;
	mul.f64 	%fd115, %fd178, %fd172;
	sub.f64 	%fd116, %fd114, %fd115;
	mul.f64 	%fd117, %fd105, %fd116;
	add.s64 	%rd32, %rd3, 2240028560;
	st.global.f64 	[%rd32], %fd117;
	mul.f64 	%fd118, %fd180, %fd172;
	mul.f64 	%fd119, %fd178, %fd175;
	sub.f64 	%fd120, %fd118, %fd119;
	mul.f64 	%fd121, %fd105, %fd120;
	add.s64 	%rd33, %rd3, 2752035088;
	st.global.f64 	[%rd33], %fd121;
	mul.f64 	%fd122, %fd179, %fd176;
	mul.f64 	%fd123, %fd178, %fd171;
	sub.f64 	%fd124, %fd122, %fd123;
	mul.f64 	%fd125, %fd105, %fd124;
	add.s64 	%rd34, %rd3, 2368030192;
	st.global.f64 	[%rd34], %fd125;
	mul.f64 	%fd126, %fd180, %fd171;
	mul.f64 	%fd127, %fd178, %fd176;
	sub.f64 	%fd128, %fd126, %fd127;
	mul.f64 	%fd129, %fd105, %fd128;
	add.s64 	%rd35, %rd3, 2880036720;
	st.global.f64 	[%rd35], %fd129;
	mul.f64 	%fd130, %fd179, %fd177;
	mul.f64 	%fd131, %fd178, %fd170;
	sub.f64 	%fd132, %fd130, %fd131;
	mul.f64 	%fd133, %fd105, %fd132;
	add.s64 	%rd36, %rd3, 2496031824;
	st.global.f64 	[%rd36], %fd133;
	mul.f64 	%fd134, %fd180, %fd170;
	mul.f64 	%fd135, %fd178, %fd177;
	sub.f64 	%fd136, %fd134, %fd135;
	mul.f64 	%fd137, %fd105, %fd136;
	add.s64 	%rd37, %rd3, 3008038352;
	st.global.f64 	[%rd37], %fd137;
$L__BB0_26:
	ret;

}
	// .globl	_Z8oldCheckR5point
.visible .entry _Z8oldCheckR5point(
	.param .u64 .ptr .align 1 _Z8oldCheckR5point_param_0
)
{
	.reg .pred 	%p<2>;
	.reg .b32 	%r<5>;
	.reg .b64 	%rd<20>;
	.reg .b64 	%fd<9>;

	ld.param.u64 	%rd1, [_Z8oldCheckR5point_param_0];
	mov.u32 	%r2, %tid.x;
	mov.u32 	%r3, %ctaid.x;
	mov.u32 	%r4, %ntid.x;
	mad.lo.s32 	%r1, %r3, %r4, %r2;
	setp.gt.u32 	%p1, %r1, 16000203;
	@%p1 bra 	$L__BB1_2;
	cvta.to.global.u64 	%rd2, %rd1;
	mul.wide.u32 	%rd3, %r1, 8;
	add.s64 	%rd4, %rd2, %rd3;
	ld.global.f64 	%fd1, [%rd4+2112026928];
	add.s64 	%rd5, %rd4, 3136039984;
	st.global.f64 	[%rd5], %fd1;
	add.s64 	%rd6, %rd4, 2240028560;
	ld.global.f64 	%fd2, [%rd6];
	add.s64 	%rd7, %rd4, 3264041616;
	st.global.f64 	[%rd7], %fd2;
	add.s64 	%rd8, %rd4, 2368030192;
	ld.global.f64 	%fd3, [%rd8];
	add.s64 	%rd9, %rd4, 3392043248;
	st.global.f64 	[%rd9], %fd3;
	add.s64 	%rd10, %rd4, 2496031824;
	ld.global.f64 	%fd4, [%rd10];
	add.s64 	%rd11, %rd4, 3520044880;
	st.global.f64 	[%rd11], %fd4;
	add.s64 	%rd12, %rd4, 2624033456;
	ld.global.f64 	%fd5, [%rd12];
	add.s64 	%rd13, %rd4, 3648046512;
	st.global.f64 	[%rd13], %fd5;
	add.s64 	%rd14, %rd4, 2752035088;
	ld.global.f64 	%fd6, [%rd14];
	add.s64 	%rd15, %rd4, 3776048144;
	st.global.f64 	[%rd15], %fd6;
	add.s64 	%rd16, %rd4, 2880036720;
	ld.global.f64 	%fd7, [%rd16];
	add.s64 	%rd17, %rd4, 3904049776;
	st.global.f64 	[%rd17], %fd7;
	add.s64 	%rd18, %rd4, 3008038352;
	ld.global.f64 	%fd8, [%rd18];
	add.s64 	%rd19, %rd4, 4032051408;
	st.global.f64 	[%rd19], %fd8;
$L__BB1_2:
	ret;

}
.func  (.param .b64 func_retval0) __internal_accurate_pow(
	.param .b64 __internal_accurate_pow_param_0
)
{
	.reg .pred 	%p<8>;
	.reg .b32 	%r<49>;
	.reg .b32 	%f<3>;
	.reg .b64 	%fd<109>;

	ld.param.f64 	%fd10, [__internal_accurate_pow_param_0];
	{
	.reg .b32 %temp; 
	mov.b64 	{%temp, %r46}, %fd10;
	}
	{
	.reg .b32 %temp; 
	mov.b64 	{%r45, %temp}, %fd10;
	}
	shr.u32 	%r47, %r46, 20;
	setp.gt.u32 	%p1, %r46, 1048575;
	@%p1 bra 	$L__BB2_2;
	mul.f64 	%fd11, %fd10, 0d4350000000000000;
	{
	.reg .b32 %temp; 
	mov.b64 	{%temp, %r46}, %fd11;
	}
	{
	.reg .b32 %temp; 
	mov.b64 	{%r45, %temp}, %fd11;
	}
	shr.u32 	%r16, %r46, 20;
	add.s32 	%r47, %r16, -54;
$L__BB2_2:
	add.s32 	%r48, %r47, -1023;
	and.b32  	%r17, %r46, -2146435073;
	or.b32  	%r18, %r17, 1072693248;
	mov.b64 	%fd107, {%r45, %r18};
	setp.lt.u32 	%p2, %r18, 1073127583;
	@%p2 bra 	$L__BB2_4;
	{
	.reg .b32 %temp; 
	mov.b64 	{%r19, %temp}, %fd107;
	}
	{
	.reg .b32 %temp; 
	mov.b64 	{%temp, %r20}, %fd107;
	}
	add.s32 	%r21, %r20, -1048576;
	mov.b64 	%fd107, {%r19, %r21};
	add.s32 	%r48, %r47, -1022;
$L__BB2_4:
	add.f64 	%fd12, %fd107, 0dBFF0000000000000;
	add.f64 	%fd13, %fd107, 0d3FF0000000000000;
	rcp.approx.ftz.f64 	%fd14, %fd13;
	neg.f64 	%fd15, %fd13;
	fma.rn.f64 	%fd16, %fd15, %fd14, 0d3FF0000000000000;
	fma.rn.f64 	%fd17, %fd16, %fd16, %fd16;
	fma.rn.f64 	%fd18, %fd17, %fd14, %fd14;
	mul.f64 	%fd19, %fd12, %fd18;
	fma.rn.f64 	%fd20, %fd12, %fd18, %fd19;
	mul.f64 	%fd21, %fd20, %fd20;
	fma.rn.f64 	%fd22, %fd21, 0d3EB0F5FF7D2CAFE2, 0d3ED0F5D241AD3B5A;
	fma.rn.f64 	%fd23, %fd22, %fd21, 0d3EF3B20A75488A3F;
	fma.rn.f64 	%fd24, %fd23, %fd21, 0d3F1745CDE4FAECD5;
	fma.rn.f64 	%fd25, %fd24, %fd21, 0d3F3C71C7258A578B;
	fma.rn.f64 	%fd26, %fd25, %fd21, 0d3F6249249242B910;
	fma.rn.f64 	%fd27, %fd26, %fd21, 0d3F89999999999DFB;
	sub.f64 	%fd28, %fd12, %fd20;
	add.f64 	%fd29, %fd28, %fd28;
	neg.f64 	%fd30, %fd20;
	fma.rn.f64 	%fd31, %fd30, %fd12, %fd29;
	mul.f64 	%fd32, %fd18, %fd31;
	fma.rn.f64 	%fd33, %fd21, %fd27, 0d3FB5555555555555;
	mov.f64 	%fd34, 0d3FB5555555555555;
	sub.f64 	%fd35, %fd34, %fd33;
	fma.rn.f64 	%fd36, %fd21, %fd27, %fd35;
	add.f64 	%fd37, %fd36, 0dBC46A4CB00B9E7B0;
	add.f64 	%fd38, %fd33, %fd37;
	sub.f64 	%fd39, %fd33, %fd38;
	add.f64 	%fd40, %fd37, %fd39;
	mul.rn.f64 	%fd41, %fd20, %fd20;
	neg.f64 	%fd42, %fd41;
	fma.rn.f64 	%fd43, %fd20, %fd20, %fd42;
	{
	.reg .b32 %temp; 
	mov.b64 	{%r22, %temp}, %fd32;
	}
	{
	.reg .b32 %temp; 
	mov.b64 	{%temp, %r23}, %fd32;
	}
	add.s32 	%r24, %r23, 1048576;
	mov.b64 	%fd44, {%r22, %r24};
	fma.rn.f64 	%fd45, %fd20, %fd44, %fd43;
	mul.rn.f64 	%fd46, %fd41, %fd20;
	neg.f64 	%fd47, %fd46;
	fma.rn.f64 	%fd48, %fd41, %fd20, %fd47;
	fma.rn.f64 	%fd49, %fd41, %fd32, %fd48;
	fma.rn.f64 	%fd50, %fd45, %fd20, %fd49;
	mul.rn.f64 	%fd51, %fd38, %fd46;
	neg.f64 	%fd52, %fd51;
	fma.rn.f64 	%fd53, %fd38, %fd46, %fd52;
	fma.rn.f64 	%fd54, %fd38, %fd50, %fd53;
	fma.rn.f64 	%fd55, %fd40, %fd46, %fd54;
	add.f64 	%fd56, %fd51, %fd55;
	sub.f64 	%fd57, %fd51, %fd56;
	add.f64 	%fd58, %fd55, %fd57;
	add.f64 	%fd59, %fd20, %fd56;
	sub.f64 	%fd60, %fd20, %fd59;
	add.f64 	%fd61, %fd56, %fd60;
	add.f64 	%fd62, %fd58, %fd61;
	add.f64 	%fd63, %fd32, %fd62;
	add.f64 	%fd64, %fd59, %fd63;
	sub.f64 	%fd65, %fd59, %fd64;
	add.f64 	%fd66, %fd63, %fd65;
	xor.b32  	%r25, %r48, -2147483648;
	mov.b32 	%r26, 1127219200;
	mov.b64 	%fd67, {%r25, %r26};
	mov.b32 	%r27, -2147483648;
	mov.b64 	%fd68, {%r27, %r26};
	sub.f64 	%fd69, %fd67, %fd68;
	fma.rn.f64 	%fd70, %fd69, 0d3FE62E42FEFA39EF, %fd64;
	fma.rn.f64 	%fd71, %fd69, 0dBFE62E42FEFA39EF, %fd70;
	sub.f64 	%fd72, %fd71, %fd64;
	sub.f64 	%fd73, %fd66, %fd72;
	fma.rn.f64 	%fd74, %fd69, 0d3C7ABC9E3B39803F, %fd73;
	add.f64 	%fd75, %fd70, %fd74;
	sub.f64 	%fd76, %fd70, %fd75;
	add.f64 	%fd77, %fd74, %fd76;
	mov.f64 	%fd78, 0d4000000000000000;
	{
	.reg .b32 %temp; 
	mov.b64 	{%temp, %r28}, %fd78;
	}
	{
	.reg .b32 %temp; 
	mov.b64 	{%r29, %temp}, %fd78;
	}
	shl.b32 	%r30, %r28, 1;
	setp.gt.u32 	%p3, %r30, -33554433;
	and.b32  	%r31, %r28, -15728641;
	selp.b32 	%r32, %r31, %r28, %p3;
	mov.b64 	%fd79, {%r29, %r32};
	mul.rn.f64 	%fd80, %fd75, %fd79;
	neg.f64 	%fd81, %fd80;
	fma.rn.f64 	%fd82, %fd75, %fd79, %fd81;
	fma.rn.f64 	%fd83, %fd77, %fd79, %fd82;
	add.f64 	%fd4, %fd80, %fd83;
	sub.f64 	%fd84, %fd80, %fd4;
	add.f64 	%fd5, %fd83, %fd84;
	fma.rn.f64 	%fd85, %fd4, 0d3FF71547652B82FE, 0d4338000000000000;
	{
	.reg .b32 %temp; 
	mov.b64 	{%r13, %temp}, %fd85;
	}
	mov.f64 	%fd86, 0dC338000000000000;
	add.rn.f64 	%fd87, %fd85, %fd86;
	fma.rn.f64 	%fd88, %fd87, 0dBFE62E42FEFA39EF, %fd4;
	fma.rn.f64 	%fd89, %fd87, 0dBC7ABC9E3B39803F, %fd88;
	fma.rn.f64 	%fd90, %fd89, 0d3E5ADE1569CE2BDF, 0d3E928AF3FCA213EA;
	fma.rn.f64 	%fd91, %fd90, %fd89, 0d3EC71DEE62401315;
	fma.rn.f64 	%fd92, %fd91, %fd89, 0d3EFA01997C89EB71;
	fma.rn.f64 	%fd93, %fd92, %fd89, 0d3F2A01A014761F65;
	fma.rn.f64 	%fd94, %fd93, %fd89, 0d3F56C16C1852B7AF;
	fma.rn.f64 	%fd95, %fd94, %fd89, 0d3F81111111122322;
	fma.rn.f64 	%fd96, %fd95, %fd89, 0d3FA55555555502A1;
	fma.rn.f64 	%fd97, %fd96, %fd89, 0d3FC5555555555511;
	fma.rn.f64 	%fd98, %fd97, %fd89, 0d3FE000000000000B;
	fma.rn.f64 	%fd99, %fd98, %fd89, 0d3FF0000000000000;
	fma.rn.f64 	%fd100, %fd99, %fd89, 0d3FF0000000000000;
	{
	.reg .b32 %temp; 
	mov.b64 	{%r14, %temp}, %fd100;
	}
	{
	.reg .b32 %temp; 
	mov.b64 	{%temp, %r15}, %fd100;
	}
	shl.b32 	%r33, %r13, 20;
	add.s32 	%r34, %r33, %r15;
	mov.b64 	%fd108, {%r14, %r34};
	{
	.reg .b32 %temp; 
	mov.b64 	{%temp, %r35}, %fd4;
	}
	mov.b32 	%f2, %r35;
	abs.f32 	%f1, %f2;
	setp.lt.f32 	%p4, %f1, 0f4086232B;
	@%p4 bra 	$L__BB2_7;
	setp.lt.f64 	%p5, %fd4, 0d0000000000000000;
	add.f64 	%fd101, %fd4, 0d7FF0000000000000;
	selp.f64 	%fd108, 0d0000000000000000, %fd101, %p5;
	setp.geu.f32 	%p6, %f1, 0f40874800;
	@%p6 bra 	$L__BB2_7;
	shr.u32 	%r36, %r13, 31;
	add.s32 	%r37, %r13, %r36;
	shr.s32 	%r38, %r37, 1;
	shl.b32 	%r39, %r38, 20;
	add.s32 	%r40, %r15, %r39;
	mov.b64 	%fd102, {%r14, %r40};
	sub.s32 	%r41, %r13, %r38;
	shl.b32 	%r42, %r41, 20;
	add.s32 	%r43, %r42, 1072693248;
	mov.b32 	%r44, 0;
	mov.b64 	%fd103, {%r44, %r43};
	mul.f64 	%fd108, %fd103, %fd102;
$L__BB2_7:
	abs.f64 	%fd104, %fd108;
	setp.eq.f64 	%p7, %fd104, 0d7FF0000000000000;
	fma.rn.f64 	%fd105, %fd108, %fd5, %fd108;
	selp.f64 	%fd106, %fd108, %fd105, %p7;
	st.param.f64 	[func_retval0], %fd106;
	ret;

}


// ===== COMPILED SASS (sm_100) =====

	.target	sm_100

	.elftype	@"ET_EXEC"


//--------------------- .note.nv.tkinfo           --------------------------
	.section	.note.nv.tkinfo,"",@"SHT_NOTE"
	.sectionflags	@"SHF_NOTE_NV_TKINFO"
	.tkinfo
        /*0018*/ 	.word	0x00000002
        /*0030*/ 	.string	""
        /*0030*/ 	.string	"ptxas"
        /*0030*/ 	.string	"Cuda compilation tools, release 13.0, V13.0.88"
        /*0030*/ 	.string	"Build cuda_13.0.r13.0/compiler.36424714_0"
        /*0030*/ 	.string	"-arch sm_100 -m 64 "



//--------------------- .note.nv.cuinfo           --------------------------
	.section	.note.nv.cuinfo,"",@"SHT_NOTE"
	.sectionflags	@"SHF_NOTE_NV_CUINFO"
        /*0018*/ 	.short	0x0002
        /*001a*/ 	.short	0x0064
        /*001c*/ 	.short	0x0082
	.zero		2


//--------------------- .nv.info                  --------------------------
	.section	.nv.info,"",@"SHT_CUDA_INFO"
	.align	4


	//----- nvinfo : EIATTR_REGCOUNT
	.align		4
        /*0000*/ 	.byte	0x04, 0x2f
        /*0002*/ 	.short	(.L_1 - .L_0)
	.align		4
.L_0:
        /*0004*/ 	.word	index@(_Z4qsimR5point)
        /*0008*/ 	.word	0x0000005c


	//----- nvinfo : EIATTR_FRAME_SIZE
	.align		4
.L_1:
        /*000c*/ 	.byte	0x04, 0x11
        /*000e*/ 	.short	(.L_3 - .L_2)
	.align		4
.L_2:
        /*0010*/ 	.word	index@($_Z4qsimR5point$__internal_accurate_pow)
        /*0014*/ 	.word	0x00000000


	//----- nvinfo : EIATTR_FRAME_SIZE
	.align		4
.L_3:
        /*0018*/ 	.byte	0x04, 0x11
        /*001a*/ 	.short	(.L_5 - .L_4)
	.align		4
.L_4:
        /*001c*/ 	.word	index@($__internal_1_$__cuda_sm20_dsqrt_rn_f64_mediumpath_v1)
        /*0020*/ 	.word	0x00000000


	//----- nvinfo : EIATTR_FRAME_SIZE
	.align		4
.L_5:
        /*0024*/ 	.byte	0x04, 0x11
        /*0026*/ 	.short	(.L_7 - .L_6)
	.align		4
.L_6:
        /*0028*/ 	.word	index@($__internal_0_$__cuda_sm20_dblrcp_rn_slowpath_v3)
        /*002c*/ 	.word	0x00000000


	//----- nvinfo : EIATTR_FRAME_SIZE
	.align		4
.L_7:
        /*0030*/ 	.byte	0x04, 0x11
        /*0032*/ 	.short	(.L_9 - .L_8)
	.align		4
.L_8:
        /*0034*/ 	.word	index@(_Z4qsimR5point)
        /*0038*/ 	.word	0x00000000


	//----- nvinfo : EIATTR_REGCOUNT
	.align		4
.L_9:
        /*003c*/ 	.byte	0x04, 0x2f
        /*003e*/ 	.short	(.L_11 - .L_10)
	.align		4
.L_10:
        /*0040*/ 	.word	index@(_Z8oldCheckR5point)
        /*0044*/ 	.word	0x00000018


	//----- nvinfo : EIATTR_FRAME_SIZE
	.align		4
.L_11:
        /*0048*/ 	.byte	0x04, 0x11
        /*004a*/ 	.short	(.L_13 - .L_12)
	.align		4
.L_12:
        /*004c*/ 	.word	index@(_Z8oldCheckR5point)
        /*0050*/ 	.word	0x00000000


	//----- nvinfo : EIATTR_MIN_STACK_SIZE
	.align		4
.L_13:
        /*0054*/ 	.byte	0x04, 0x12
        /*0056*/ 	.short	(.L_15 - .L_14)
	.align		4
.L_14:
        /*0058*/ 	.word	index@(_Z8oldCheckR5point)
        /*005c*/ 	.word	0x00000000


	//----- nvinfo : EIATTR_MIN_STACK_SIZE
	.align		4
.L_15:
        /*0060*/ 	.byte	0x04, 0x12
        /*0062*/ 	.short	(.L_17 - .L_16)
	.align		4
.L_16:
        /*0064*/ 	.word	index@(_Z4qsimR5point)
        /*0068*/ 	.word	0x00000000
.L_17:


//--------------------- .nv.compat                --------------------------
	.section	.nv.compat,"",@"SHT_CUDA_COMPAT_INFO"
	.align	4
        /*0000*/ 	.byte	0x02, 0x09, 0x00, 0x00, 0x02, 0x02, 0x01, 0x00, 0x02, 0x05, 0x05, 0x00, 0x03, 0x07, 0x01, 0x01
        /*0010*/ 	.byte	0x02, 0x03, 0x00, 0x00, 0x02, 0x06, 0x01, 0x00, 0x04, 0x0b, 0x08, 0x00, 0x01, 0x00, 0x00, 0x00
        /*0020*/ 	.byte	0x00, 0x00, 0x00, 0x00


//--------------------- .nv.info._Z8oldCheckR5point --------------------------
	.section	.nv.info._Z8oldCheckR5point,"",@"SHT_CUDA_INFO"
	.sectionflags	@""
	.align	4


	//----- nvinfo : EIATTR_CUDA_API_VERSION
	.align		4
        /*0000*/ 	.byte	0x04, 0x37
        /*0002*/ 	.short	(.L_19 - .L_18)
.L_18:
        /*0004*/ 	.word	0x00000082


	//----- nvinfo : EIATTR_KPARAM_INFO
	.align		4
.L_19:
        /*0008*/ 	.byte	0x04, 0x17
        /*000a*/ 	.short	(.L_21 - .L_20)
.L_20:
        /*000c*/ 	.word	0x00000000
        /*0010*/ 	.short	0x0000
        /*0012*/ 	.short	0x0000
        /*0014*/ 	.byte	0x00, 0xf5, 0x21, 0x00


	//----- nvinfo : EIATTR_SPARSE_MMA_MASK
	.align		4
.L_21:
        /*0018*/ 	.byte	0x03, 0x50
        /*001a*/ 	.short	0x0000


	//----- nvinfo : EIATTR_MAXREG_COUNT
	.align		4
        /*001c*/ 	.byte	0x03, 0x1b
        /*001e*/ 	.short	0x00ff


	//----- nvinfo : EIATTR_MERCURY_ISA_VERSION
	.align		4
        /*0020*/ 	.byte	0x03, 0x5f
        /*0022*/ 	.short	0x0101


	//----- nvinfo : EIATTR_VRC_CTA_INIT_COUNT
	.align		4
        /*0024*/ 	.byte	0x02, 0x4a
	.zero		1
	.zero		1


	//----- nvinfo : EIATTR_EXIT_INSTR_OFFSETS
	.align		4
        /*0028*/ 	.byte	0x04, 0x1c
        /*002a*/ 	.short	(.L_23 - .L_22)


	//   ....[0]....
.L_22:
        /*002c*/ 	.word	0x00000060


	//   ....[1]....
        /*0030*/ 	.word	0x000003c0


	//----- nvinfo : EIATTR_CBANK_PARAM_SIZE
	.align		4
.L_23:
        /*0034*/ 	.byte	0x03, 0x19
        /*0036*/ 	.short	0x0008


	//----- nvinfo : EIATTR_PARAM_CBANK
	.align		4
        /*0038*/ 	.byte	0x04, 0x0a
        /*003a*/ 	.short	(.L_25 - .L_24)
	.align		4
.L_24:
        /*003c*/ 	.word	index@(.nv.constant0._Z8oldCheckR5point)
        /*0040*/ 	.short	0x0380
        /*0042*/ 	.short	0x0008


	//----- nvinfo : EIATTR_SW_WAR
	.align		4
.L_25:
        /*0044*/ 	.byte	0x04, 0x36
        /*0046*/ 	.short	(.L_27 - .L_26)
.L_26:
        /*0048*/ 	.word	0x00000008
.L_27:


//--------------------- .nv.info._Z4qsimR5point   --------------------------
	.section	.nv.info._Z4qsimR5point,"",@"SHT_CUDA_INFO"
	.sectionflags	@""
	.align	4


	//----- nvinfo : EIATTR_CUDA_API_VERSION
	.align		4
        /*0000*/ 	.byte	0x04, 0x37
        /*0002*/ 	.short	(.L_29 - .L_28)
.L_28:
        /*0004*/ 	.word	0x00000082


	//----- nvinfo : EIATTR_KPARAM_INFO
	.align		4
.L_29:
        /*0008*/ 	.byte	0x04, 0x17
        /*000a*/ 	.short	(.L_31 - .L_30)
.L_30:
        /*000c*/ 	.word	0x00000000
        /*0010*/ 	.short	0x0000
        /*0012*/ 	.short	0x0000
        /*0014*/ 	.byte	0x00, 0xf5, 0x21, 0x00


	//----- nvinfo : EIATTR_SPARSE_MMA_MASK
	.align		4
.L_31:
        /*0018*/ 	.byte	0x03, 0x50
        /*001a*/ 	.short	0x0000


	//----- nvinfo : EIATTR_MAXREG_COUNT
	.align		4
        /*001c*/ 	.byte	0x03, 0x1b
        /*001e*/ 	.short	0x00ff


	//----- nvinfo : EIATTR_MERCURY_ISA_VERSION
	.align		4
        /*0020*/ 	.byte	0x03, 0x5f
        /*0022*/ 	.short	0x0101


	//----- nvinfo : EIATTR_VRC_CTA_INIT_COUNT
	.align		4
        /*0024*/ 	.byte	0x02, 0x4a
	.zero		1
	.zero		1


	//----- nvinfo : EIATTR_EXIT_INSTR_OFFSETS
	.align		4
        /*0028*/ 	.byte	0x04, 0x1c
        /*002a*/ 	.short	(.L_33 - .L_32)


	//   ....[0]....
.L_32:
        /*002c*/ 	.word	0x00000060


	//   ....[1]....
        /*0030*/ 	.word	0x00001580


	//----- nvinfo : EIATTR_CRS_STACK_SIZE
	.align		4
.L_33:
        /*0034*/ 	.byte	0x04, 0x1e
        /*0036*/ 	.short	(.L_35 - .L_34)
.L_34:
        /*0038*/ 	.word	0x00000000


	//----- nvinfo : EIATTR_CBANK_PARAM_SIZE
	.align		4
.L_35:
        /*003c*/ 	.byte	0x03, 0x19
        /*003e*/ 	.short	0x0008


	//----- nvinfo : EIATTR_PARAM_CBANK
	.align		4
        /*0040*/ 	.byte	0x04, 0x0a
        /*0042*/ 	.short	(.L_37 - .L_36)
	.align		4
.L_36:
        /*0044*/ 	.word	index@(.nv.constant0._Z4qsimR5point)
        /*0048*/ 	.short	0x0380
        /*004a*/ 	.short	0x0008


	//----- nvinfo : EIATTR_SW_WAR
	.align		4
.L_37:
        /*004c*/ 	.byte	0x04, 0x36
        /*004e*/ 	.short	(.L_39 - .L_38)
.L_38:
        /*0050*/ 	.word	0x00000008
.L_39:


//--------------------- .nv.callgraph             --------------------------
	.section	.nv.callgraph,"",@"SHT_CUDA_CALLGRAPH"
	.align	4
	.sectionentsize	8
	.align		4
        /*0000*/ 	.word	0x00000000
	.align		4
        /*0004*/ 	.word	0xffffffff
	.align		4
        /*0008*/ 	.word	0x00000000
	.align		4
        /*000c*/ 	.word	0xfffffffe
	.align		4
        /*0010*/ 	.word	0x00000000
	.align		4
        /*0014*/ 	.word	0xfffffffd
	.align		4
        /*0018*/ 	.word	0x00000000
	.align		4
        /*001c*/ 	.word	0xfffffffc


//--------------------- .text._Z8oldCheckR5point  --------------------------
	.section	.text._Z8oldCheckR5point,"ax",@progbits
	.align	128
        .global         _Z8oldCheckR5point
        .type           _Z8oldCheckR5point,@function
        .size           _Z8oldCheckR5point,(.L_x_24 - _Z8oldCheckR5point)
        .other          _Z8oldCheckR5point,@"STO_CUDA_ENTRY STV_DEFAULT"
_Z8oldCheckR5point:
.text._Z8oldCheckR5point:
[----:B------:R-:W-:Y:S01]  /*0000*/  LDC R1, c[0x0][0x37c] ;  /* 0x0000df00ff017b82 */ /* 0x000fe20000000800 */
[----:B------:R-:W0:Y:S07]  /*0010*/  S2R R5, SR_TID.X ;  /* 0x0000000000057919 */ /* 0x000e2e0000002100 */
[----:B------:R-:W0:Y:S08]  /*0020*/  S2UR UR4, SR_CTAID.X ;  /* 0x00000000000479c3 */ /* 0x000e300000002500 */
[----:B------:R-:W0:Y:S02]  /*0030*/  LDC R0, c[0x0][0x360] ;  /* 0x0000d800ff007b82 */ /* 0x000e240000000800 */
[----:B0-----:R-:W-:-:S05]  /*0040*/  IMAD R5, R0, UR4, R5 ;  /* 0x0000000400057c24 */ /* 0x001fca000f8e0205 */
[----:B------:R-:W-:-:S13]  /*0050*/  ISETP.GT.U32.AND P0, PT, R5, 0xf424cb, PT ;  /* 0x00f424cb0500780c */ /* 0x000fda0003f04070 */
[----:B------:R-:W-:Y:S05]  /*0060*/  @P0 EXIT ;  /* 0x000000000000094d */ /* 0x000fea0003800000 */
[----:B------:R-:W0:Y:S01]  /*0070*/  LDC.64 R2, c[0x0][0x380] ;  /* 0x0000e000ff027b82 */ /* 0x000e220000000a00 */
[----:B------:R-:W1:Y:S01]  /*0080*/  LDCU.64 UR4, c[0x0][0x358] ;  /* 0x00006b00ff0477ac */ /* 0x000e620008000a00 */
[----:B0-----:R-:W-:-:S03]  /*0090*/  IMAD.WIDE.U32 R2, R5, 0x8, R2 ;  /* 0x0000000805027825 */ /* 0x001fc600078e0002 */
[----:B------:R-:W-:-:S05]  /*00a0*/  IADD3 R4, P0, PT, R2, 0x7e000000, RZ ;  /* 0x7e00000002047810 */ /* 0x000fca0007f1e0ff */
[----:B------:R-:W-:-:S06]  /*00b0*/  IMAD.X R5, RZ, RZ, R3, P0 ;  /* 0x000000ffff057224 */ /* 0x000fcc00000e0603 */
[----:B-1----:R-:W2:Y:S01]  /*00c0*/  LDG.E.64 R4, desc[UR4][R4.64+-0x1d06d0] ;  /* 0xe2f9300404047981 */ /* 0x002ea2000c1e1b00 */
[----:B------:R-:W-:-:S04]  /*00d0*/  IADD3 R0, P0, PT, R2, -0x80000000, RZ ;  /* 0x8000000002007810 */ /* 0x000fc80007f1e0ff */
[C---:B------:R-:W-:Y:S01]  /*00e0*/  IADD3 R6, P1, PT, R0.reuse, 0x6000000, RZ ;  /* 0x0600000000067810 */ /* 0x040fe20007f3e0ff */
[----:B------:R-:W-:Y:S01]  /*00f0*/  IMAD.X R2, RZ, RZ, R3, P0 ;  /* 0x000000ffff027224 */ /* 0x000fe200000e0603 */
[----:B------:R-:W-:-:S03]  /*0100*/  IADD3 R10, P0, PT, R0, 0x3b000000, RZ ;  /* 0x3b000000000a7810 */ /* 0x000fc60007f1e0ff */
[--C-:B------:R-:W-:Y:S02]  /*0110*/  IMAD.X R7, RZ, RZ, R2.reuse, P1 ;  /* 0x000000ffff077224 */ /* 0x100fe400008e0602 */
[----:B------:R-:W-:-:S05]  /*0120*/  IMAD.X R11, RZ, RZ, R2, P0 ;  /* 0x000000ffff0b7224 */ /* 0x000fca00000e0602 */
[----:B--2---:R0:W-:Y:S04]  /*0130*/  STG.E.64 desc[UR4][R10.64+-0x13d3d0], R4 ;  /* 0xec2c30040a007986 */ /* 0x0041e8000c101b04 */
[----:B------:R-:W2:Y:S01]  /*0140*/  LDG.E.64 R6, desc[UR4][R6.64+-0x7be070] ;  /* 0x841f900406067981 */ /* 0x000ea2000c1e1b00 */
[C---:B------:R-:W-:Y:S02]  /*0150*/  IADD3 R12, P0, PT, R0.reuse, 0x43000000, RZ ;  /* 0x43000000000c7810 */ /* 0x040fe40007f1e0ff */
[----:B------:R-:W-:-:S03]  /*0160*/  IADD3 R8, P1, PT, R0, 0xd000000, RZ ;  /* 0x0d00000000087810 */ /* 0x000fc60007f3e0ff */
[--C-:B------:R-:W-:Y:S02]  /*0170*/  IMAD.X R13, RZ, RZ, R2.reuse, P0 ;  /* 0x000000ffff0d7224 */ /* 0x100fe400000e0602 */
[--C-:B------:R-:W-:Y:S01]  /*0180*/  IMAD.X R9, RZ, RZ, R2.reuse, P1 ;  /* 0x000000ffff097224 */ /* 0x100fe200008e0602 */
[C---:B------:R-:W-:Y:S02]  /*0190*/  IADD3 R14, P0, PT, R0.reuse, 0x4a000000, RZ ;  /* 0x4a000000000e7810 */ /* 0x040fe40007f1e0ff */
[----:B--2---:R1:W-:Y:S04]  /*01a0*/  STG.E.64 desc[UR4][R12.64+-0x72ad70], R6 ;  /* 0x8d5290060c007986 */ /* 0x0043e8000c101b04 */
[----:B------:R-:W2:Y:S01]  /*01b0*/  LDG.E.64 R8, desc[UR4][R8.64+0x2545f0] ;  /* 0x2545f00408087981 */ /* 0x000ea2000c1e1b00 */
[----:B------:R-:W-:Y:S01]  /*01c0*/  IADD3 R16, P1, PT, R0, 0x15000000, RZ ;  /* 0x1500000000107810 */ /* 0x000fe20007f3e0ff */
[----:B------:R-:W-:-:S04]  /*01d0*/  IMAD.X R15, RZ, RZ, R2, P0 ;  /* 0x000000ffff0f7224 */ /* 0x000fc800000e0602 */
[----:B------:R-:W-:Y:S01]  /*01e0*/  IMAD.X R17, RZ, RZ, R2, P1 ;  /* 0x000000ffff117224 */ /* 0x000fe200008e0602 */
[C---:B0-----:R-:W-:Y:S01]  /*01f0*/  IADD3 R10, P0, PT, R0.reuse, 0x52000000, RZ ;  /* 0x52000000000a7810 */ /* 0x041fe20007f1e0ff */
[----:B--2---:R0:W-:Y:S04]  /*0200*/  STG.E.64 desc[UR4][R14.64+0x2e78f0], R8 ;  /* 0x2e78f0080e007986 */ /* 0x0041e8000c101b04 */
[----:B------:R-:W2:Y:S01]  /*0210*/  LDG.E.64 R4, desc[UR4][R16.64+-0x3993b0] ;  /* 0xc66c500410047981 */ /* 0x000ea2000c1e1b00 */
[----:B------:R-:W-:Y:S02]  /*0220*/  IADD3 R18, P1, PT, R0, 0x1c000000, RZ ;  /* 0x1c00000000127810 */ /* 0x000fe40007f3e0ff */
[----:B------:R-:W-:-:S03]  /*0230*/  IADD3.X R11, PT, PT, RZ, R2, RZ, P0, !PT ;  /* 0x00000002ff0b7210 */ /* 0x000fc600007fe4ff */
[--C-:B------:R-:W-:Y:S01]  /*0240*/  IMAD.X R19, RZ, RZ, R2.reuse, P1 ;  /* 0x000000ffff137224 */ /* 0x100fe200008e0602 */
[C---:B-1----:R-:W-:Y:S01]  /*0250*/  IADD3 R12, P0, PT, R0.reuse, 0x59000000, RZ ;  /* 0x59000000000c7810 */ /* 0x042fe20007f1e0ff */
[----:B--2---:R1:W-:Y:S04]  /*0260*/  STG.E.64 desc[UR4][R10.64+-0x3060b0], R4 ;  /* 0xcf9f50040a007986 */ /* 0x0043e8000c101b04 */
[----:B------:R-:W2:Y:S01]  /*0270*/  LDG.E.64 R6, desc[UR4][R18.64+0x6792b0] ;  /* 0x6792b00412067981 */ /* 0x000ea2000c1e1b00 */
[----:B------:R-:W-:Y:S01]  /*0280*/  IADD3 R20, P1, PT, R0, 0x24000000, RZ ;  /* 0x2400000000147810 */ /* 0x000fe20007f3e0ff */
[----:B------:R-:W-:-:S04]  /*0290*/  IMAD.X R13, RZ, RZ, R2, P0 ;  /* 0x000000ffff0d7224 */ /* 0x000fc800000e0602 */
[--C-:B------:R-:W-:Y:S01]  /*02a0*/  IMAD.X R21, RZ, RZ, R2.reuse, P1 ;  /* 0x000000ffff157224 */ /* 0x100fe200008e0602 */
[C---:B0-----:R-:W-:Y:S01]  /*02b0*/  IADD3 R14, P0, PT, R0.reuse, 0x61000000, RZ ;  /* 0x61000000000e7810 */ /* 0x041fe20007f1e0ff */
[----:B--2---:R0:W-:Y:S04]  /*02c0*/  STG.E.64 desc[UR4][R12.64+0x70c5b0], R6 ;  /* 0x70c5b0060c007986 */ /* 0x0041e8000c101b04 */
[----:B------:R-:W2:Y:S01]  /*02d0*/  LDG.E.64 R8, desc[UR4][R20.64+0x8b910] ;  /* 0x08b9100414087981 */ /* 0x000ea2000c1e1b00 */
[----:B------:R-:W-:Y:S01]  /*02e0*/  IADD3 R16, P1, PT, R0, 0x2c000000, RZ ;  /* 0x2c00000000107810 */ /* 0x000fe20007f3e0ff */
[----:B------:R-:W-:-:S03]  /*02f0*/  IMAD.X R15, RZ, RZ, R2, P0 ;  /* 0x000000ffff0f7224 */ /* 0x000fc600000e0602 */
[----:B------:R-:W-:Y:S02]  /*0300*/  IADD3.X R17, PT, PT, RZ, R2, RZ, P1, !PT ;  /* 0x00000002ff117210 */ /* 0x000fe40000ffe4ff */
[C---:B-1----:R-:W-:Y:S01]  /*0310*/  IADD3 R10, P0, PT, R0.reuse, 0x69000000, RZ ;  /* 0x69000000000a7810 */ /* 0x042fe20007f1e0ff */
[----:B--2---:R-:W-:Y:S04]  /*0320*/  STG.E.64 desc[UR4][R14.64+0x11ec10], R8 ;  /* 0x11ec10080e007986 */ /* 0x004fe8000c101b04 */
[----:B------:R-:W2:Y:S01]  /*0330*/  LDG.E.64 R4, desc[UR4][R16.64+-0x562090] ;  /* 0xa9df700410047981 */ /* 0x000ea2000c1e1b00 */
[----:B------:R-:W-:Y:S01]  /*0340*/  IADD3 R18, P1, PT, R0, 0x33000000, RZ ;  /* 0x3300000000127810 */ /* 0x000fe20007f3e0ff */
[----:B------:R-:W-:-:S04]  /*0350*/  IMAD.X R11, RZ, RZ, R2, P0 ;  /* 0x000000ffff0b7224 */ /* 0x000fc800000e0602 */
[--C-:B------:R-:W-:Y:S01]  /*0360*/  IMAD.X R19, RZ, RZ, R2.reuse, P1 ;  /* 0x000000ffff137224 */ /* 0x100fe200008e0602 */
[----:B0-----:R-:W-:Y:S01]  /*0370*/  IADD3 R12, P0, PT, R0, 0x70000000, RZ ;  /* 0x70000000000c7810 */ /* 0x001fe20007f1e0ff */
[----:B--2---:R-:W-:Y:S04]  /*0380*/  STG.E.64 desc[UR4][R10.64+-0x4ced90], R4 ;  /* 0xb31270040a007986 */ /* 0x004fe8000c101b04 */
[----:B------:R-:W2:Y:S01]  /*0390*/  LDG.E.64 R6, desc[UR4][R18.64+0x4b05d0] ;  /* 0x4b05d00412067981 */ /* 0x000ea2000c1e1b00 */
[----:B------:R-:W-:-:S05]  /*03a0*/  IMAD.X R13, RZ, RZ, R2, P0 ;  /* 0x000000ffff0d7224 */ /* 0x000fca00000e0602 */
[----:B--2---:R-:W-:Y:S01]  /*03b0*/  STG.E.64 desc[UR4][R12.64+0x5438d0], R6 ;  /* 0x5438d0060c007986 */ /* 0x004fe2000c101b04 */
[----:B------:R-:W-:Y:S05]  /*03c0*/  EXIT ;  /* 0x000000000000794d */ /* 0x000fea0003800000 */
.L_x_0:
[----:B------:R-:W-:-:S00]  /*03d0*/  BRA `(.L_x_0) ;  /* 0xfffffffc00fc7947 */ /* 0x000fc0000383ffff */
[----:B------:R-:W-:-:S00]  /*03e0*/  NOP ;  /* 0x0000000000007918 */ /* 0x000fc00000000000 */
        /* <DEDUP_REMOVED lines=9> */
.L_x_24:


//--------------------- .text._Z4qsimR5point      --------------------------
	.section	.text._Z4qsimR5point,"ax",@progbits
	.align	128
        .global         _Z4qsimR5point
        .type           _Z4qsimR5point,@function
        .size           _Z4qsimR5point,(.L_x_23 - _Z4qsimR5point)
        .other          _Z4qsimR5point,@"STO_CUDA_ENTRY STV_DEFAULT"
_Z4qsimR5point:
.text._Z4qsimR5point:
        /* <DEDUP_REMOVED lines=13> */
[C---:B------:R-:W-:Y:S02]  /*00d0*/  IADD3 R28, P0, PT, R2.reuse, -0x80000000, RZ ;  /* 0x80000000021c7810 */ /* 0x040fe40007f1e0ff */
[----:B------:R-:W-:Y:S02]  /*00e0*/  IADD3 R6, P2, PT, R2, 0x67000000, RZ ;  /* 0x6700000002067810 */ /* 0x000fe40007f5e0ff */
[C---:B------:R-:W-:Y:S01]  /*00f0*/  IADD3 R10, P1, PT, R28.reuse, 0x59000000, RZ ;  /* 0x590000001c0a7810 */ /* 0x040fe20007f3e0ff */
[--C-:B------:R-:W-:Y:S01]  /*0100*/  IMAD.X R0, RZ, RZ, R3.reuse, P0 ;  /* 0x000000ffff007224 */ /* 0x100fe200000e0603 */
[----:B------:R-:W-:Y:S01]  /*0110*/  IADD3 R8, P0, PT, R28, 0x3b000000, RZ ;  /* 0x3b0000001c087810 */ /* 0x000fe20007f1e0ff */
[----:B------:R-:W-:Y:S02]  /*0120*/  IMAD.X R7, RZ, RZ, R3, P2 ;  /* 0x000000ffff077224 */ /* 0x000fe400010e0603 */
[----:B------:R-:W-:-:S02]  /*0130*/  IMAD.X R11, RZ, RZ, R0, P1 ;  /* 0x000000ffff0b7224 */ /* 0x000fc400008e0600 */
[----:B------:R-:W-:-:S05]  /*0140*/  IMAD.X R9, RZ, RZ, R0, P0 ;  /* 0x000000ffff097224 */ /* 0x000fca00000e0600 */
[----:B--2---:R0:W-:Y:S04]  /*0150*/  STG.E.64 desc[UR4][R8.64+-0x13d3d0], R4 ;  /* 0xec2c300408007986 */ /* 0x0041e8000c101b04 */
[----:B------:R1:W-:Y:S04]  /*0160*/  STG.E.64 desc[UR4][R10.64+0x70c5b0], R4 ;  /* 0x70c5b0040a007986 */ /* 0x0003e8000c101b04 */
[----:B------:R-:W2:Y:S01]  /*0170*/  LDG.E.64 R6, desc[UR4][R6.64+-0x79f0] ;  /* 0xff86100406067981 */ /* 0x000ea2000c1e1b00 */
[C---:B------:R-:W-:Y:S02]  /*0180*/  IADD3 R12, P0, PT, R28.reuse, 0x43000000, RZ ;  /* 0x430000001c0c7810 */ /* 0x040fe40007f1e0ff */
[----:B------:R-:W-:-:S02]  /*0190*/  IADD3 R14, P1, PT, R28, 0x61000000, RZ ;  /* 0x610000001c0e7810 */ /* 0x000fc40007f3e0ff */
[----:B------:R-:W-:Y:S02]  /*01a0*/  IADD3 R16, P2, PT, R2, 0x6f000000, RZ ;  /* 0x6f00000002107810 */ /* 0x000fe40007f5e0ff */
[----:B------:R-:W-:Y:S01]  /*01b0*/  IADD3.X R13, PT, PT, RZ, R0, RZ, P0, !PT ;  /* 0x00000000ff0d7210 */ /* 0x000fe200007fe4ff */
[----:B------:R-:W-:Y:S02]  /*01c0*/  IMAD.X R15, RZ, RZ, R0, P1 ;  /* 0x000000ffff0f7224 */ /* 0x000fe400008e0600 */
[----:B------:R-:W-:Y:S02]  /*01d0*/  IMAD.X R17, RZ, RZ, R3, P2 ;  /* 0x000000ffff117224 */ /* 0x000fe400010e0603 */
[----:B--2---:R2:W-:Y:S04]  /*01e0*/  STG.E.64 desc[UR4][R12.64+-0x72ad70], R6 ;  /* 0x8d5290060c007986 */ /* 0x0045e8000c101b04 */
[----:B------:R3:W-:Y:S04]  /*01f0*/  STG.E.64 desc[UR4][R14.64+0x11ec10], R6 ;  /* 0x11ec10060e007986 */ /* 0x0007e8000c101b04 */
[----:B0-----:R-:W4:Y:S01]  /*0200*/  LDG.E.64 R8, desc[UR4][R16.64+-0x5f5390] ;  /* 0xa0ac700410087981 */ /* 0x001f22000c1e1b00 */
[----:B------:R-:W-:-:S02]  /*0210*/  IADD3 R18, P0, PT, R28, 0x4a000000, RZ ;  /* 0x4a0000001c127810 */ /* 0x000fc40007f1e0ff */
[----:B-1----:R-:W-:Y:S02]  /*0220*/  IADD3 R10, P2, PT, R2, 0x76000000, RZ ;  /* 0x76000000020a7810 */ /* 0x002fe40007f5e0ff */
[----:B------:R-:W-:Y:S01]  /*0230*/  IADD3 R20, P1, PT, R28, 0x69000000, RZ ;  /* 0x690000001c147810 */ /* 0x000fe20007f3e0ff */
[--C-:B------:R-:W-:Y:S02]  /*0240*/  IMAD.X R19, RZ, RZ, R0.reuse, P0 ;  /* 0x000000ffff137224 */ /* 0x100fe400000e0600 */
[----:B------:R-:W-:Y:S02]  /*0250*/  IMAD.X R11, RZ, RZ, R3, P2 ;  /* 0x000000ffff0b7224 */ /* 0x000fe400010e0603 */
[----:B------:R-:W-:Y:S02]  /*0260*/  IMAD.X R21, RZ, RZ, R0, P1 ;  /* 0x000000ffff157224 */ /* 0x000fe400008e0600 */
[----:B--2---:R-:W-:Y:S01]  /*0270*/  IMAD.WIDE.U32 R12, R39, 0x4, RZ ;  /* 0x00000004270c7825 */ /* 0x004fe200078e00ff */
[----:B----4-:R0:W-:Y:S04]  /*0280*/  STG.E.64 desc[UR4][R18.64+0x2e78f0], R8 ;  /* 0x2e78f00812007986 */ /* 0x0101e8000c101b04 */
[----:B------:R1:W-:Y:S04]  /*0290*/  STG.E.64 desc[UR4][R20.64+-0x4ced90], R8 ;  /* 0xb312700814007986 */ /* 0x0003e8000c101b04 */
[----:B------:R-:W2:Y:S01]  /*02a0*/  LDG.E.64 R10, desc[UR4][R10.64+0x41d2d0] ;  /* 0x41d2d0040a0a7981 */ /* 0x000ea2000c1e1b00 */
[----:B------:R-:W-:-:S04]  /*02b0*/  IADD3 R30, P0, PT, R2, -R12, RZ ;  /* 0x8000000c021e7210 */ /* 0x000fc80007f1e0ff */
[----:B------:R-:W-:Y:S01]  /*02c0*/  IADD3 R30, P2, PT, R30, 0xf000000, RZ ;  /* 0x0f0000001e1e7810 */ /* 0x000fe20007f5e0ff */
[----:B------:R-:W-:Y:S01]  /*02d0*/  IMAD.X R12, R3, 0x1, ~R13, P0 ;  /* 0x00000001030c7824 */ /* 0x000fe200000e0e0d */
[C---:B------:R-:W-:Y:S02]  /*02e0*/  IADD3 R26, P0, PT, R28.reuse, 0x52000000, RZ ;  /* 0x520000001c1a7810 */ /* 0x040fe40007f1e0ff */
[----:B------:R-:W-:Y:S01]  /*02f0*/  IADD3 R28, P1, PT, R28, 0x70000000, RZ ;  /* 0x700000001c1c7810 */ /* 0x000fe20007f3e0ff */
[----:B------:R-:W-:Y:S02]  /*0300*/  IMAD.X R31, RZ, RZ, R12, P2 ;  /* 0x000000ffff1f7224 */ /* 0x000fe400010e060c */
[----:B------:R-:W-:Y:S01]  /*0310*/  IMAD.X R27, RZ, RZ, R0, P0 ;  /* 0x000000ffff1b7224 */ /* 0x000fe200000e0600 */
[----:B------:R-:W-:-:S04]  /*0320*/  IADD3.X R29, PT, PT, RZ, R0, RZ, P1, !PT ;  /* 0x00000000ff1d7210 */ /* 0x000fc80000ffe4ff */
[----:B--2---:R2:W-:Y:S04]  /*0330*/  STG.E.64 desc[UR4][R26.64+-0x3060b0], R10 ;  /* 0xcf9f500a1a007986 */ /* 0x0045e8000c101b04 */
[----:B------:R4:W-:Y:S04]  /*0340*/  STG.E.64 desc[UR4][R28.64+0x5438d0], R10 ;  /* 0x5438d00a1c007986 */ /* 0x0009e8000c101b04 */
[----:B------:R5:W5:Y:S01]  /*0350*/  LDG.E R87, desc[UR4][R30.64+0x424cc0] ;  /* 0x424cc0041e577981 */ /* 0x000b62000c1e1900 */
[----:B------:R-:W-:Y:S01]  /*0360*/  BSSY.RECONVERGENT B0, `(.L_x_1) ;  /* 0x00000de000007945 */ /* 0x000fe20003800200 */
[----:B------:R-:W-:-:S02]  /*0370*/  CS2R R12, SRZ ;  /* 0x00000000000c7805 */ /* 0x000fc4000001ff00 */
[----:B---3--:R-:W-:Y:S02]  /*0380*/  CS2R R14, SRZ ;  /* 0x00000000000e7805 */ /* 0x008fe4000001ff00 */
[----:B------:R-:W-:Y:S02]  /*0390*/  CS2R R16, SRZ ;  /* 0x0000000000107805 */ /* 0x000fe4000001ff00 */
[----:B0-----:R-:W-:Y:S02]  /*03a0*/  CS2R R18, SRZ ;  /* 0x0000000000127805 */ /* 0x001fe4000001ff00 */
[----:B-1----:R-:W-:Y:S02]  /*03b0*/  CS2R R20, SRZ ;  /* 0x0000000000147805 */ /* 0x002fe4000001ff00 */
[----:B------:R-:W-:Y:S02]  /*03c0*/  CS2R R22, SRZ ;  /* 0x0000000000167805 */ /* 0x000fe4000001ff00 */
[----:B------:R-:W-:-:S02]  /*03d0*/  CS2R R24, SRZ ;  /* 0x0000000000187805 */ /* 0x000fc4000001ff00 */
[----:B--2---:R-:W-:Y:S02]  /*03e0*/  CS2R R26, SRZ ;  /* 0x00000000001a7805 */ /* 0x004fe4000001ff00 */
[----:B----4-:R-:W-:Y:S02]  /*03f0*/  CS2R R28, SRZ ;  /* 0x00000000001c7805 */ /* 0x010fe4000001ff00 */
[----:B-----5:R-:W-:Y:S02]  /*0400*/  CS2R R30, SRZ ;  /* 0x00000000001e7805 */ /* 0x020fe4000001ff00 */
[----:B------:R-:W-:Y:S02]  /*0410*/  CS2R R32, SRZ ;  /* 0x0000000000207805 */ /* 0x000fe4000001ff00 */
[----:B------:R-:W-:-:S13]  /*0420*/  ISETP.GE.AND P0, PT, R87, 0x1, PT ;  /* 0x000000015700780c */ /* 0x000fda0003f06270 */
[----:B------:R-:W-:Y:S05]  /*0430*/  @!P0 BRA `(.L_x_2) ;  /* 0x0000000c00408947 */ /* 0x000fea0003800000 */
[----:B------:R-:W-:Y:S01]  /*0440*/  IADD3 R36, P0, PT, R2, 0x8000000, RZ ;  /* 0x0800000002247810 */ /* 0x000fe20007f1e0ff */
[----:B------:R0:W5:Y:S01]  /*0450*/  LDG.E.64 R34, desc[UR4][R2.64] ;  /* 0x0000000402227981 */ /* 0x000162000c1e1b00 */
[----:B------:R-:W1:Y:S03]  /*0460*/  LDCU.64 UR6, c[0x0][0x380] ;  /* 0x00007000ff0677ac */ /* 0x000e660008000a00 */
[----:B------:R-:W-:-:S06]  /*0470*/  IMAD.X R37, RZ, RZ, R3, P0 ;  /* 0x000000ffff257224 */ /* 0x000fcc00000e0603 */
[----:B------:R-:W5:Y:S01]  /*0480*/  LDG.E.64 R36, desc[UR4][R36.64+-0x5ed9a0] ;  /* 0xa126600424247981 */ /* 0x000f62000c1e1b00 */
[----:B-1----:R-:W-:-:S04]  /*0490*/  LEA R84, P0, R39, UR6, 0x2 ;  /* 0x0000000627547c11 */ /* 0x002fc8000f8010ff */
[----:B------:R-:W-:Y:S02]  /*04a0*/  LEA.HI.X R85, R39, UR7, RZ, 0x2, P0 ;  /* 0x0000000727557c11 */ /* 0x000fe400080f14ff */
[----:B------:R-:W-:Y:S01]  /*04b0*/  IADD3 R84, P0, PT, R84, 0x1312dff0, RZ ;  /* 0x1312dff054547810 */ /* 0x000fe20007f1e0ff */
[----:B------:R-:W-:Y:S01]  /*04c0*/  IMAD.MOV.U32 R0, RZ, RZ, RZ ;  /* 0x000000ffff007224 */ /* 0x000fe200078e00ff */
[----:B------:R-:W-:Y:S01]  /*04d0*/  CS2R R12, SRZ ;  /* 0x00000000000c7805 */ /* 0x000fe2000001ff00 */
[--C-:B------:R-:W-:Y:S01]  /*04e0*/  IMAD.MOV.U32 R38, RZ, RZ, R10.reuse ;  /* 0x000000ffff267224 */ /* 0x100fe200078e000a */
[----:B------:R-:W-:Y:S01]  /*04f0*/  MOV R41, R11 ;  /* 0x0000000b00297202 */ /* 0x000fe20000000f00 */
[----:B------:R-:W-:Y:S01]  /*0500*/  IMAD.MOV.U32 R39, RZ, RZ, R11 ;  /* 0x000000ffff277224 */ /* 0x000fe200078e000b */
[----:B------:R-:W-:Y:S01]  /*0510*/  MOV R48, R6 ;  /* 0x0000000600307202 */ /* 0x000fe20000000f00 */
[----:B------:R-:W-:Y:S02]  /*0520*/  IMAD.MOV.U32 R40, RZ, RZ, R10 ;  /* 0x000000ffff287224 */ /* 0x000fe400078e000a */
[----:B------:R-:W-:-:S02]  /*0530*/  IMAD.MOV.U32 R42, RZ, RZ, R8 ;  /* 0x000000ffff2a7224 */ /* 0x000fc400078e0008 */
[--C-:B------:R-:W-:Y:S02]  /*0540*/  IMAD.MOV.U32 R43, RZ, RZ, R9.reuse ;  /* 0x000000ffff2b7224 */ /* 0x100fe400078e0009 */
[----:B------:R-:W-:Y:S02]  /*0550*/  IMAD.MOV.U32 R44, RZ, RZ, R8 ;  /* 0x000000ffff2c7224 */ /* 0x000fe400078e0008 */
[----:B------:R-:W-:Y:S02]  /*0560*/  IMAD.MOV.U32 R45, RZ, RZ, R9 ;  /* 0x000000ffff2d7224 */ /* 0x000fe400078e0009 */
[----:B------:R-:W-:Y:S02]  /*0570*/  IMAD.MOV.U32 R46, RZ, RZ, R6 ;  /* 0x000000ffff2e7224 */ /* 0x000fe400078e0006 */
[--C-:B------:R-:W-:Y:S02]  /*0580*/  IMAD.MOV.U32 R47, RZ, RZ, R7.reuse ;  /* 0x000000ffff2f7224 */ /* 0x100fe400078e0007 */
[----:B------:R-:W-:-:S02]  /*0590*/  IMAD.MOV.U32 R49, RZ, RZ, R7 ;  /* 0x000000ffff317224 */ /* 0x000fc400078e0007 */
[--C-:B------:R-:W-:Y:S02]  /*05a0*/  IMAD.MOV.U32 R50, RZ, RZ, R4.reuse ;  /* 0x000000ffff327224 */ /* 0x100fe400078e0004 */
[--C-:B------:R-:W-:Y:S02]  /*05b0*/  IMAD.MOV.U32 R51, RZ, RZ, R5.reuse ;  /* 0x000000ffff337224 */ /* 0x100fe400078e0005 */
[----:B------:R-:W-:Y:S02]  /*05c0*/  IMAD.MOV.U32 R52, RZ, RZ, R4 ;  /* 0x000000ffff347224 */ /* 0x000fe400078e0004 */
[----:B------:R-:W-:Y:S02]  /*05d0*/  IMAD.MOV.U32 R53, RZ, RZ, R5 ;  /* 0x000000ffff357224 */ /* 0x000fe400078e0005 */
[----:B0-----:R-:W-:-:S07]  /*05e0*/  IMAD.X R85, RZ, RZ, R85, P0 ;  /* 0x000000ffff557224 */ /* 0x001fce00000e0655 */
.L_x_8:
[----:B------:R-:W2:Y:S01]  /*05f0*/  LDG.E R57, desc[UR4][R84.64] ;  /* 0x0000000454397981 */ /* 0x000ea2000c1e1900 */
[----:B------:R-:W2:Y:S02]  /*0600*/  LDC.64 R54, c[0x0][0x380] ;  /* 0x0000e000ff367b82 */ /* 0x000ea40000000a00 */
[----:B--2---:R-:W-:-:S03]  /*0610*/  IMAD.WIDE R54, R57, 0x8, R54 ;  /* 0x0000000839367825 */ /* 0x004fc600078e0236 */
[----:B------:R-:W-:-:S04]  /*0620*/  IADD3 R58, P0, PT, R54, 0x5f000000, RZ ;  /* 0x5f000000363a7810 */ /* 0x000fc80007f1e0ff */
[----:B------:R-:W-:-:S05]  /*0630*/  IADD3.X R59, PT, PT, RZ, R55, RZ, P0, !PT ;  /* 0x00000037ff3b7210 */ /* 0x000fca00007fe4ff */
[----:B------:R-:W2:Y:S02]  /*0640*/  LDG.E.64 R56, desc[UR4][R58.64+0x5e5fb0] ;  /* 0x5e5fb0043a387981 */ /* 0x000ea4000c1e1b00 */
[----:B--2---:R-:W-:Y:S01]  /*0650*/  DSETP.GT.AND P0, PT, R56, R52, PT ;  /* 0x000000343800722a */ /* 0x004fe20003f04000 */
[----:B------:R-:W-:Y:S02]  /*0660*/  IMAD.MOV.U32 R78, RZ, RZ, R56 ;  /* 0x000000ffff4e7224 */ /* 0x000fe400078e0038 */
[----:B------:R-:W-:-:S11]  /*0670*/  IMAD.MOV.U32 R79, RZ, RZ, R57 ;  /* 0x000000ffff4f7224 */ /* 0x000fd600078e0039 */
[----:B------:R-:W-:-:S04]  /*0680*/  @P0 IADD3 R64, P1, PT, R2, -0x80000000, RZ ;  /* 0x8000000002400810 */ /* 0x000fc80007f3e0ff */
[----:B------:R-:W-:Y:S01]  /*0690*/  @P0 IADD3 R64, P2, PT, R64, 0x3b000000, RZ ;  /* 0x3b00000040400810 */ /* 0x000fe20007f5e0ff */
[----:B------:R-:W-:-:S04]  /*06a0*/  @P0 IMAD.X R60, RZ, RZ, R3, P1 ;  /* 0x000000ffff3c0224 */ /* 0x000fc800008e0603 */
[----:B------:R-:W-:-:S05]  /*06b0*/  @P0 IMAD.X R65, RZ, RZ, R60, P2 ;  /* 0x000000ffff410224 */ /* 0x000fca00010e063c */
[----:B------:R0:W-:Y:S04]  /*06c0*/  @P0 STG.E.64 desc[UR4][R64.64+-0x13d3d0], R56 ;  /* 0xec2c303840000986 */ /* 0x0001e8000c101b04 */
[----:B------:R-:W2:Y:S01]  /*06d0*/  @P0 LDG.E.64 R78, desc[UR4][R58.64+0x5e5fb0] ;  /* 0x5e5fb0043a4e0981 */ /* 0x000ea2000c1e1b00 */
[----:B------:R-:W-:Y:S02]  /*06e0*/  IADD3 R60, P1, PT, R54, 0x67000000, RZ ;  /* 0x67000000363c7810 */ /* 0x000fe40007f3e0ff */
[----:B------:R-:W-:Y:S02]  /*06f0*/  P2R R69, PR, RZ, 0x1 ;  /* 0x00000001ff457803 */ /* 0x000fe40000000000 */
[----:B------:R-:W-:Y:S01]  /*0700*/  IADD3.X R61, PT, PT, RZ, R55, RZ, P1, !PT ;  /* 0x00000037ff3d7210 */ /* 0x000fe20000ffe4ff */
[----:B--2---:R-:W-:-:S06]  /*0710*/  DSETP.GEU.AND P4, PT, R78, R50, PT ;  /* 0x000000324e00722a */ /* 0x004fcc0003f8e000 */
[----:B------:R-:W-:-:S08]  /*0720*/  P2R R68, PR, RZ, 0x10 ;  /* 0x00000010ff447803 */ /* 0x000fd00000000000 */
[----:B------:R-:W-:-:S04]  /*0730*/  @!P4 IADD3 R66, P2, PT, R2, -0x80000000, RZ ;  /* 0x800000000242c810 */ /* 0x000fc80007f5e0ff */
[----:B------:R-:W-:Y:S01]  /*0740*/  @!P4 IADD3 R66, P3, PT, R66, 0x59000000, RZ ;  /* 0x590000004242c810 */ /* 0x000fe20007f7e0ff */
[----:B------:R-:W-:-:S04]  /*0750*/  @!P4 IMAD.X R62, RZ, RZ, R3, P2 ;  /* 0x000000ffff3ec224 */ /* 0x000fc800010e0603 */
[----:B------:R-:W-:-:S05]  /*0760*/  @!P4 IMAD.X R67, RZ, RZ, R62, P3 ;  /* 0x000000ffff43c224 */ /* 0x000fca00018e063e */
[----:B------:R1:W-:Y:S04]  /*0770*/  @!P4 STG.E.64 desc[UR4][R66.64+0x70c5b0], R78 ;  /* 0x70c5b04e4200c986 */ /* 0x0003e8000c101b04 */
        /* <DEDUP_REMOVED lines=9> */
[----:B------:R-:W3:Y:S01]  /*0810*/  @P1 LDG.E.64 R82, desc[UR4][R60.64+-0x79f0] ;  /* 0xff8610043c521981 */ /* 0x000ee2000c1e1b00 */
[----:B0-----:R-:W-:-:S05]  /*0820*/  IADD3 R64, P3, PT, R54, 0x6f000000, RZ ;  /* 0x6f00000036407810 */ /* 0x001fca0007f7e0ff */
[----:B------:R-:W-:Y:S01]  /*0830*/  IMAD.X R65, RZ, RZ, R55, P3 ;  /* 0x000000ffff417224 */ /* 0x000fe200018e0637 */
[----:B---3--:R-:W-:-:S14]  /*0840*/  DSETP.GEU.AND P2, PT, R82, R46, PT ;  /* 0x0000002e5200722a */ /* 0x008fdc0003f4e000 */
[----:B-1----:R-:W-:-:S04]  /*0850*/  @!P2 IADD3 R66, P4, PT, R2, -0x80000000, RZ ;  /* 0x800000000242a810 */ /* 0x002fc80007f9e0ff */
[----:B------:R-:W-:Y:S02]  /*0860*/  @!P2 IADD3 R66, P5, PT, R66, 0x61000000, RZ ;  /* 0x610000004242a810 */ /* 0x000fe40007fbe0ff */
[----:B------:R-:W-:-:S05]  /*0870*/  @!P2 IADD3.X R67, PT, PT, RZ, R3, RZ, P4, !PT ;  /* 0x00000003ff43a210 */ /* 0x000fca00027fe4ff */
[----:B------:R-:W-:-:S05]  /*0880*/  @!P2 IMAD.X R67, RZ, RZ, R67, P5 ;  /* 0x000000ffff43a224 */ /* 0x000fca00028e0643 */
[----:B------:R0:W-:Y:S04]  /*0890*/  @!P2 STG.E.64 desc[UR4][R66.64+0x11ec10], R82 ;  /* 0x11ec10524200a986 */ /* 0x0001e8000c101b04 */
[----:B------:R-:W3:Y:S02]  /*08a0*/  LDG.E.64 R70, desc[UR4][R64.64+-0x5f5390] ;  /* 0xa0ac700440467981 */ /* 0x000ee4000c1e1b00 */
[----:B---3--:R-:W-:Y:S01]  /*08b0*/  DSETP.GT.AND P3, PT, R70, R44, PT ;  /* 0x0000002c4600722a */ /* 0x008fe20003f64000 */
[----:B------:R-:W-:Y:S01]  /*08c0*/  IMAD.MOV.U32 R72, RZ, RZ, R70 ;  /* 0x000000ffff487224 */ /* 0x000fe200078e0046 */
[----:B------:R-:W-:-:S12]  /*08d0*/  MOV R73, R71 ;  /* 0x0000004700497202 */ /* 0x000fd80000000f00 */
[----:B------:R-:W-:-:S04]  /*08e0*/  @P3 IADD3 R60, P4, PT, R2, -0x80000000, RZ ;  /* 0x80000000023c3810 */ /* 0x000fc80007f9e0ff */
[----:B------:R-:W-:Y:S01]  /*08f0*/  @P3 IADD3 R60, P5, PT, R60, 0x4a000000, RZ ;  /* 0x4a0000003c3c3810 */ /* 0x000fe20007fbe0ff */
[----:B--2---:R-:W-:-:S04]  /*0900*/  @P3 IMAD.X R58, RZ, RZ, R3, P4 ;  /* 0x000000ffff3a3224 */ /* 0x004fc800020e0603 */
[----:B------:R-:W-:-:S05]  /*0910*/  @P3 IMAD.X R61, RZ, RZ, R58, P5 ;  /* 0x000000ffff3d3224 */ /* 0x000fca00028e063a */
[----:B------:R1:W-:Y:S04]  /*0920*/  @P3 STG.E.64 desc[UR4][R60.64+0x2e78f0], R70 ;  /* 0x2e78f0463c003986 */ /* 0x0003e8000c101b04 */
[----:B------:R-:W2:Y:S02]  /*0930*/  @P3 LDG.E.64 R72, desc[UR4][R64.64+-0x5f5390] ;  /* 0xa0ac700440483981 */ /* 0x000ea4000c1e1b00 */
[----:B--2---:R-:W-:-:S14]  /*0940*/  DSETP.GEU.AND P4, PT, R72, R42, PT ;  /* 0x0000002a4800722a */ /* 0x004fdc0003f8e000 */
[----:B0-----:R-:W-:-:S05]  /*0950*/  @!P4 IADD3 R66, P5, PT, R2, -0x80000000, RZ ;  /* 0x800000000242c810 */ /* 0x001fca0007fbe0ff */
[----:B------:R-:W-:Y:S01]  /*0960*/  @!P4 IMAD.X R58, RZ, RZ, R3, P5 ;  /* 0x000000ffff3ac224 */ /* 0x000fe200028e0603 */
[----:B------:R-:W-:-:S05]  /*0970*/  @!P4 IADD3 R66, P5, PT, R66, 0x69000000, RZ ;  /* 0x690000004242c810 */ /* 0x000fca0007fbe0ff */
[----:B------:R-:W-:Y:S01]  /*0980*/  @!P4 IMAD.X R67, RZ, RZ, R58, P5 ;  /* 0x000000ffff43c224 */ /* 0x000fe200028e063a */
[----:B------:R-:W-:-:S04]  /*0990*/  IADD3 R58, P5, PT, R54, 0x76000000, RZ ;  /* 0x76000000363a7810 */ /* 0x000fc80007fbe0ff */
[----:B------:R-:W-:Y:S01]  /*09a0*/  @!P4 STG.E.64 desc[UR4][R66.64+-0x4ced90], R72 ;  /* 0xb31270484200c986 */ /* 0x000fe2000c101b04 */
[----:B------:R-:W-:-:S05]  /*09b0*/  IMAD.X R59, RZ, RZ, R55, P5 ;  /* 0x000000ffff3b7224 */ /* 0x000fca00028e0637 */
[----:B------:R-:W2:Y:S02]  /*09c0*/  LDG.E.64 R74, desc[UR4][R58.64+0x41d2d0] ;  /* 0x41d2d0043a4a7981 */ /* 0x000ea4000c1e1b00 */
[----:B--2---:R-:W-:Y:S01]  /*09d0*/  DSETP.GT.AND P5, PT, R74, R40, PT ;  /* 0x000000284a00722a */ /* 0x004fe20003fa4000 */
[----:B------:R-:W-:Y:S02]  /*09e0*/  IMAD.MOV.U32 R76, RZ, RZ, R74 ;  /* 0x000000ffff4c7224 */ /* 0x000fe400078e004a */
[----:B------:R-:W-:-:S11]  /*09f0*/  IMAD.MOV.U32 R77, RZ, RZ, R75 ;  /* 0x000000ffff4d7224 */ /* 0x000fd600078e004b */
[----:B------:R-:W-:-:S05]  /*0a00*/  @P5 IADD3 R80, P6, PT, R2, -0x80000000, RZ ;  /* 0x8000000002505810 */ /* 0x000fca0007fde0ff */
[----:B-1----:R-:W-:Y:S01]  /*0a10*/  @P5 IMAD.X R60, RZ, RZ, R3, P6 ;  /* 0x000000ffff3c5224 */ /* 0x002fe200030e0603 */
[----:B------:R-:W-:-:S05]  /*0a20*/  @P5 IADD3 R80, P6, PT, R80, 0x52000000, RZ ;  /* 0x5200000050505810 */ /* 0x000fca0007fde0ff */
[----:B------:R-:W-:Y:S01]  /*0a30*/  @P5 IMAD.X R81, RZ, RZ, R60, P6 ;  /* 0x000000ffff515224 */ /* 0x000fe200030e063c */
[----:B------:R-:W-:-:S04]  /*0a40*/  IADD3 R64, P6, PT, R54, 0x8000000, RZ ;  /* 0x0800000036407810 */ /* 0x000fc80007fde0ff */
[----:B------:R0:W-:Y:S01]  /*0a50*/  @P5 STG.E.64 desc[UR4][R80.64+-0x3060b0], R74 ;  /* 0xcf9f504a50005986 */ /* 0x0001e2000c101b04 */
[----:B------:R-:W-:-:S03]  /*0a60*/  IADD3.X R65, PT, PT, RZ, R55, RZ, P6, !PT ;  /* 0x00000037ff417210 */ /* 0x000fc600037fe4ff */
[----:B------:R-:W2:Y:S02]  /*0a70*/  @P5 LDG.E.64 R76, desc[UR4][R58.64+0x41d2d0] ;  /* 0x41d2d0043a4c5981 */ /* 0x000ea4000c1e1b00 */
[----:B--2---:R-:W-:-:S14]  /*0a80*/  DSETP.GEU.AND P6, PT, R76, R38, PT ;  /* 0x000000264c00722a */ /* 0x004fdc0003fce000 */
[----:B------:R-:W-:-:S05]  /*0a90*/  @!P6 IADD3 R88, P0, PT, R2, -0x80000000, RZ ;  /* 0x800000000258e810 */ /* 0x000fca0007f1e0ff */
[----:B------:R-:W-:Y:S01]  /*0aa0*/  @!P6 IMAD.X R60, RZ, RZ, R3, P0 ;  /* 0x000000ffff3ce224 */ /* 0x000fe200000e0603 */
[----:B------:R-:W-:-:S05]  /*0ab0*/  @!P6 IADD3 R88, P0, PT, R88, 0x70000000, RZ ;  /* 0x700000005858e810 */ /* 0x000fca0007f1e0ff */
[----:B------:R-:W-:Y:S01]  /*0ac0*/  @!P6 IMAD.X R89, RZ, RZ, R60, P0 ;  /* 0x000000ffff59e224 */ /* 0x000fe200000e063c */
[----:B------:R-:W-:-:S04]  /*0ad0*/  ISETP.NE.AND P0, PT, R69, RZ, PT ;  /* 0x000000ff4500720c */ /* 0x000fc80003f05270 */
[----:B------:R1:W-:Y:S04]  /*0ae0*/  @!P6 STG.E.64 desc[UR4][R88.64+0x5438d0], R76 ;  /* 0x5438d04c5800e986 */ /* 0x0003e8000c101b04 */
[----:B------:R-:W2:Y:S05]  /*0af0*/  LDG.E.64 R60, desc[UR4][R54.64] ;  /* 0x00000004363c7981 */ /* 0x000eaa000c1e1b00 */
[----:B------:R-:W-:Y:S01]  /*0b00*/  @P0 IMAD.MOV.U32 R52, RZ, RZ, R56 ;  /* 0x000000ffff340224 */ /* 0x000fe200078e0038 */
[----:B------:R-:W-:-:S02]  /*0b10*/  @P0 MOV R53, R57 ;  /* 0x0000003900350202 */ /* 0x000fc40000000f00 */
[----:B------:R-:W3:Y:S01]  /*0b20*/  LDG.E.64 R56, desc[UR4][R64.64+-0x5ed9a0] ;  /* 0xa126600440387981 */ /* 0x000ee2000c1e1b00 */
[----:B------:R-:W-:Y:S01]  /*0b30*/  ISETP.NE.AND P0, PT, R68, RZ, PT ;  /* 0x000000ff4400720c */ /* 0x000fe20003f05270 */
[----:B0-----:R-:W-:Y:S02]  /*0b40*/  IMAD.MOV.U32 R80, RZ, RZ, 0x0 ;  /* 0x00000000ff507424 */ /* 0x001fe400078e00ff */
[----:B------:R-:W-:-:S10]  /*0b50*/  IMAD.MOV.U32 R81, RZ, RZ, 0x3fd80000 ;  /* 0x3fd80000ff517424 */ /* 0x000fd400078e00ff */
[----:B------:R-:W-:Y:S02]  /*0b60*/  @!P0 IMAD.MOV.U32 R50, RZ, RZ, R78 ;  /* 0x000000ffff328224 */ /* 0x000fe400078e004e */
[----:B------:R-:W-:Y:S01]  /*0b70*/  @!P0 IMAD.MOV.U32 R51, RZ, RZ, R79 ;  /* 0x000000ffff338224 */ /* 0x000fe200078e004f */
[----:B------:R-:W-:Y:S01]  /*0b80*/  BSSY.RECONVERGENT B1, `(.L_x_3) ;  /* 0x0000023000017945 */ /* 0x000fe20003800200 */
[----:B------:R-:W-:Y:S02]  /*0b90*/  @P1 IMAD.MOV.U32 R48, RZ, RZ, R62 ;  /* 0x000000ffff301224 */ /* 0x000fe400078e003e */
[----:B------:R-:W-:Y:S01]  /*0ba0*/  @P1 IMAD.MOV.U32 R49, RZ, RZ, R63 ;  /* 0x000000ffff311224 */ /* 0x000fe200078e003f */
[----:B------:R-:W-:Y:S01]  /*0bb0*/  @P3 MOV R44, R70 ;  /* 0x00000046002c3202 */ /* 0x000fe20000000f00 */
[----:B------:R-:W-:Y:S01]  /*0bc0*/  @!P2 IMAD.MOV.U32 R46, RZ, RZ, R82 ;  /* 0x000000ffff2ea224 */ /* 0x000fe200078e0052 */
[----:B------:R-:W-:Y:S01]  /*0bd0*/  @!P6 MOV R38, R76 ;  /* 0x0000004c0026e202 */ /* 0x000fe20000000f00 */
[----:B------:R-:W-:-:S02]  /*0be0*/  @!P2 IMAD.MOV.U32 R47, RZ, RZ, R83 ;  /* 0x000000ffff2fa224 */ /* 0x000fc400078e0053 */
[----:B------:R-:W-:Y:S02]  /*0bf0*/  @P3 IMAD.MOV.U32 R45, RZ, RZ, R71 ;  /* 0x000000ffff2d3224 */ /* 0x000fe400078e0047 */
[----:B------:R-:W-:Y:S02]  /*0c00*/  @!P4 IMAD.MOV.U32 R42, RZ, RZ, R72 ;  /* 0x000000ffff2ac224 */ /* 0x000fe400078e0048 */
[----:B------:R-:W-:Y:S02]  /*0c10*/  @!P4 IMAD.MOV.U32 R43, RZ, RZ, R73 ;  /* 0x000000ffff2bc224 */ /* 0x000fe400078e0049 */
[----:B------:R-:W-:Y:S02]  /*0c20*/  @P5 IMAD.MOV.U32 R40, RZ, RZ, R74 ;  /* 0x000000ffff285224 */ /* 0x000fe400078e004a */
[----:B------:R-:W-:Y:S02]  /*0c30*/  @P5 IMAD.MOV.U32 R41, RZ, RZ, R75 ;  /* 0x000000ffff295224 */ /* 0x000fe400078e004b */
[----:B------:R-:W-:Y:S01]  /*0c40*/  @!P6 IMAD.MOV.U32 R39, RZ, RZ, R77 ;  /* 0x000000ffff27e224 */ /* 0x000fe200078e004d */
[----:B--2--5:R-:W-:-:S02]  /*0c50*/  DADD R58, -R34, R60 ;  /* 0x00000000223a7229 */ /* 0x024fc4000000013c */
[----:B---3--:R-:W-:-:S08]  /*0c60*/  DADD R56, -R36, R56 ;  /* 0x0000000024387229 */ /* 0x008fd00000000138 */
[----:B------:R-:W-:-:S08]  /*0c70*/  DMUL R60, R56, R56 ;  /* 0x00000038383c7228 */ /* 0x000fd00000000000 */
[----:B------:R-:W-:-:S06]  /*0c80*/  DFMA R60, R58, R58, R60 ;  /* 0x0000003a3a3c722b */ /* 0x000fcc000000003c */
[----:B------:R-:W0:Y:S04]  /*0c90*/  MUFU.RSQ64H R69, R61 ;  /* 0x0000003d00457308 */ /* 0x000e280000001c00 */
[----:B------:R-:W-:-:S06]  /*0ca0*/  VIADD R68, R61, 0xfcb00000 ;  /* 0xfcb000003d447836 */ /* 0x000fcc0000000000 */
[----:B0-----:R-:W-:-:S08]  /*0cb0*/  DMUL R66, R68, R68 ;  /* 0x0000004444427228 */ /* 0x001fd00000000000 */
[----:B------:R-:W-:-:S08]  /*0cc0*/  DFMA R66, R60, -R66, 1 ;  /* 0x3ff000003c42742b */ /* 0x000fd00000000842 */
[----:B------:R-:W-:Y:S02]  /*0cd0*/  DFMA R64, R66, R80, 0.5 ;  /* 0x3fe000004240742b */ /* 0x000fe40000000050 */
[----:B------:R-:W-:-:S08]  /*0ce0*/  DMUL R66, R68, R66 ;  /* 0x0000004244427228 */ /* 0x000fd00000000000 */
[----:B------:R-:W-:Y:S01]  /*0cf0*/  DFMA R66, R64, R66, R68 ;  /* 0x000000424042722b */ /* 0x000fe20000000044 */
[----:B------:R-:W-:-:S07]  /*0d00*/  ISETP.GE.U32.AND P0, PT, R68, 0x7ca00000, PT ;  /* 0x7ca000004400780c */ /* 0x000fce0003f06070 */
[----:B------:R-:W-:Y:S02]  /*0d10*/  DMUL R64, R60, R66 ;  /* 0x000000423c407228 */ /* 0x000fe40000000000 */
[----:B------:R-:W-:Y:S01]  /*0d20*/  IADD3 R81, PT, PT, R67, -0x100000, RZ ;  /* 0xfff0000043517810 */ /* 0x000fe20007ffe0ff */
[----:B------:R-:W-:-:S05]  /*0d30*/  IMAD.MOV.U32 R80, RZ, RZ, R66 ;  /* 0x000000ffff507224 */ /* 0x000fca00078e0042 */
[----:B------:R-:W-:-:S08]  /*0d40*/  DFMA R78, R64, -R64, R60 ;  /* 0x80000040404e722b */ /* 0x000fd0000000003c */
[----:B------:R-:W-:Y:S01]  /*0d50*/  DFMA R62, R78, R80, R64 ;  /* 0x000000504e3e722b */ /* 0x000fe20000000040 */
[----:B-1----:R-:W-:Y:S10]  /*0d60*/  @!P0 BRA `(.L_x_4) ;  /* 0x0000000000108947 */ /* 0x002ff40003800000 */
[----:B------:R-:W-:-:S07]  /*0d70*/  MOV R62, 0xd90 ;  /* 0x00000d90003e7802 */ /* 0x000fce0000000f00 */
[----:B------:R-:W-:Y:S05]  /*0d80*/  CALL.REL.NOINC `($__internal_1_$__cuda_sm20_dsqrt_rn_f64_mediumpath_v1) ;  /* 0x0000000800ac7944 */ /* 0x000fea0003c00000 */
[----:B------:R-:W-:Y:S02]  /*0d90*/  IMAD.MOV.U32 R62, RZ, RZ, R64 ;  /* 0x000000ffff3e7224 */ /* 0x000fe400078e0040 */
[----:B------:R-:W-:-:S07]  /*0da0*/  IMAD.MOV.U32 R63, RZ, RZ, R65 ;  /* 0x000000ffff3f7224 */ /* 0x000fce00078e0041 */
.L_x_4:
[----:B------:R-:W-:Y:S05]  /*0db0*/  BSYNC.RECONVERGENT B1 ;  /* 0x0000000000017941 */ /* 0x000fea0003800200 */
.L_x_3:
[----:B------:R-:W-:Y:S01]  /*0dc0*/  BSSY.RECONVERGENT B1, `(.L_x_5) ;  /* 0x0000003000017945 */ /* 0x000fe20003800200 */
[----:B------:R-:W-:-:S07]  /*0dd0*/  MOV R86, 0xdf0 ;  /* 0x00000df000567802 */ /* 0x000fce0000000f00 */
[----:B------:R-:W-:Y:S05]  /*0de0*/  CALL.REL.NOINC `($_Z4qsimR5point$__internal_accurate_pow) ;  /* 0x0000000c003c7944 */ /* 0x000fea0003c00000 */
[----:B------:R-:W-:Y:S05]  /*0df0*/  BSYNC.RECONVERGENT B1 ;  /* 0x0000000000017941 */ /* 0x000fea0003800200 */
.L_x_5:
[----:B------:R-:W-:Y:S01]  /*0e00*/  DADD R64, R62, 2 ;  /* 0x400000003e407429 */ /* 0x000fe20000000000 */
[----:B------:R-:W-:Y:S01]  /*0e10*/  BSSY.RECONVERGENT B1, `(.L_x_6) ;  /* 0x000000d000017945 */ /* 0x000fe20003800200 */
[----:B------:R-:W-:-:S08]  /*0e20*/  DSETP.NEU.AND P0, PT, R60, RZ, PT ;  /* 0x000000ff3c00722a */ /* 0x000fd00003f0d000 */
[----:B------:R-:W-:Y:S02]  /*0e30*/  LOP3.LUT R64, R65, 0x7ff00000, RZ, 0xc0, !PT ;  /* 0x7ff0000041407812 */ /* 0x000fe400078ec0ff */
[----:B------:R-:W-:Y:S02]  /*0e40*/  FSEL R65, R70, RZ, P0 ;  /* 0x000000ff46417208 */ /* 0x000fe40000000000 */
[----:B------:R-:W-:Y:S02]  /*0e50*/  ISETP.NE.AND P1, PT, R64, 0x7ff00000, PT ;  /* 0x7ff000004000780c */ /* 0x000fe40003f25270 */
[----:B------:R-:W-:-:S11]  /*0e60*/  FSEL R64, R66, RZ, P0 ;  /* 0x000000ff42407208 */ /* 0x000fd60000000000 */
[----:B------:R-:W-:Y:S05]  /*0e70*/  @P1 BRA `(.L_x_7) ;  /* 0x0000000000181947 */ /* 0x000fea0003800000 */
[----:B------:R-:W-:-:S14]  /*0e80*/  DSETP.GE.AND P0, PT, R60, RZ, PT ;  /* 0x000000ff3c00722a */ /* 0x000fdc0003f06000 */
[----:B------:R-:W-:Y:S01]  /*0e90*/  @!P0 DADD R64, R62, 2 ;  /* 0x400000003e408429 */ /* 0x000fe20000000000 */
[----:B------:R-:W-:Y:S10]  /*0ea0*/  @!P0 BRA `(.L_x_7) ;  /* 0x00000000000c8947 */ /* 0x000ff40003800000 */
[----:B------:R-:W-:-:S14]  /*0eb0*/  DSETP.NEU.AND P0, PT, |R62|, +INF , PT ;  /* 0x7ff000003e00742a */ /* 0x000fdc0003f0d200 */
[----:B------:R-:W-:Y:S02]  /*0ec0*/  @!P0 IMAD.MOV.U32 R64, RZ, RZ, 0x0 ;  /* 0x00000000ff408424 */ /* 0x000fe400078e00ff */
[----:B------:R-:W-:-:S07]  /*0ed0*/  @!P0 IMAD.MOV.U32 R65, RZ, RZ, 0x7ff00000 ;  /* 0x7ff00000ff418424 */ /* 0x000fce00078e00ff */
.L_x_7:
[----:B------:R-:W-:Y:S05]  /*0ee0*/  BSYNC.RECONVERGENT B1 ;  /* 0x0000000000017941 */ /* 0x000fea0003800200 */
.L_x_6:
[C---:B------:R-:W-:Y:S02]  /*0ef0*/  IADD3 R66, P0, PT, R54.reuse, 0x5f000000, RZ ;  /* 0x5f00000036427810 */ /* 0x040fe40007f1e0ff */
[C---:B------:R-:W-:Y:S02]  /*0f00*/  IADD3 R68, P1, PT, R54.reuse, 0x67000000, RZ ;  /* 0x6700000036447810 */ /* 0x040fe40007f3e0ff */
[----:B------:R-:W-:Y:S02]  /*0f10*/  IADD3.X R67, PT, PT, RZ, R55, RZ, P0, !PT ;  /* 0x00000037ff437210 */ /* 0x000fe400007fe4ff */
[C---:B------:R-:W-:Y:S01]  /*0f20*/  IADD3 R70, P2, PT, R54.reuse, 0x6f000000, RZ ;  /* 0x6f00000036467810 */ /* 0x040fe20007f5e0ff */
[--C-:B------:R-:W-:Y:S01]  /*0f30*/  IMAD.X R69, RZ, RZ, R55.reuse, P1 ;  /* 0x000000ffff457224 */ /* 0x100fe200008e0637 */
[----:B------:R-:W-:Y:S02]  /*0f40*/  IADD3 R72, P0, PT, R54, 0x76000000, RZ ;  /* 0x7600000036487810 */ /* 0x000fe40007f1e0ff */
[----:B------:R-:W2:Y:S01]  /*0f50*/  LDG.E.64 R66, desc[UR4][R66.64+0x5e5fb0] ;  /* 0x5e5fb00442427981 */ /* 0x000ea2000c1e1b00 */
[----:B------:R-:W-:-:S02]  /*0f60*/  IMAD.X R71, RZ, RZ, R55, P2 ;  /* 0x000000ffff477224 */ /* 0x000fc400010e0637 */
[----:B------:R-:W-:Y:S01]  /*0f70*/  IMAD.X R73, RZ, RZ, R55, P0 ;  /* 0x000000ffff497224 */ /* 0x000fe200000e0637 */
[----:B------:R-:W3:Y:S04]  /*0f80*/  LDG.E.64 R68, desc[UR4][R68.64+-0x79f0] ;  /* 0xff86100444447981 */ /* 0x000ee8000c1e1b00 */
[----:B------:R-:W4:Y:S04]  /*0f90*/  LDG.E.64 R70, desc[UR4][R70.64+-0x5f5390] ;  /* 0xa0ac700446467981 */ /* 0x000f28000c1e1b00 */
[----:B------:R-:W5:Y:S01]  /*0fa0*/  LDG.E.64 R72, desc[UR4][R72.64+0x41d2d0] ;  /* 0x41d2d00448487981 */ /* 0x000f62000c1e1b00 */
[----:B------:R-:W-:Y:S01]  /*0fb0*/  DSETP.NEU.AND P0, PT, R62, 1, PT ;  /* 0x3ff000003e00742a */ /* 0x000fe20003f0d000 */
[----:B------:R-:W-:-:S05]  /*0fc0*/  VIADD R0, R0, 0x1 ;  /* 0x0000000100007836 */ /* 0x000fca0000000000 */
[----:B------:R-:W-:Y:S02]  /*0fd0*/  FSEL R54, R64, RZ, P0 ;  /* 0x000000ff40367208 */ /* 0x000fe40000000000 */
[----:B------:R-:W-:Y:S02]  /*0fe0*/  FSEL R55, R65, 1.875, P0 ;  /* 0x3ff0000041377808 */ /* 0x000fe40000000000 */
[----:B------:R-:W-:-:S04]  /*0ff0*/  ISETP.GE.AND P0, PT, R0, R87, PT ;  /* 0x000000570000720c */ /* 0x000fc80003f06270 */
[-C--:B------:R-:W-:Y:S02]  /*1000*/  DMUL R60, R58, R54.reuse ;  /* 0x000000363a3c7228 */ /* 0x080fe40000000000 */
[----:B------:R-:W-:Y:S01]  /*1010*/  DMUL R54, R56, R54 ;  /* 0x0000003638367228 */ /* 0x000fe20000000000 */
[----:B------:R-:W-:-:S05]  /*1020*/  IADD3 R84, P1, PT, R84, 0x3d09330, RZ ;  /* 0x03d0933054547810 */ /* 0x000fca0007f3e0ff */
[----:B------:R-:W-:Y:S02]  /*1030*/  DFMA R32, R58, R60, R32 ;  /* 0x0000003c3a20722b */ /* 0x000fe40000000020 */
[C---:B------:R-:W-:Y:S02]  /*1040*/  DFMA R30, R56.reuse, R54, R30 ;  /* 0x00000036381e722b */ /* 0x040fe4000000001e */
[----:B------:R-:W-:Y:S01]  /*1050*/  DFMA R28, R56, R60, R28 ;  /* 0x0000003c381c722b */ /* 0x000fe2000000001c */
[----:B------:R-:W-:Y:S01]  /*1060*/  IMAD.X R85, RZ, RZ, R85, P1 ;  /* 0x000000ffff557224 */ /* 0x000fe200008e0655 */
[----:B--2---:R-:W-:Y:S02]  /*1070*/  DADD R66, -R4, R66 ;  /* 0x0000000004427229 */ /* 0x004fe40000000142 */
[----:B---3--:R-:W-:Y:S02]  /*1080*/  DADD R68, -R6, R68 ;  /* 0x0000000006447229 */ /* 0x008fe40000000144 */
[----:B----4-:R-:W-:-:S02]  /*1090*/  DADD R70, -R8, R70 ;  /* 0x0000000008467229 */ /* 0x010fc40000000146 */
[----:B-----5:R-:W-:Y:S02]  /*10a0*/  DADD R72, -R10, R72 ;  /* 0x000000000a487229 */ /* 0x020fe40000000148 */
[-C--:B------:R-:W-:Y:S02]  /*10b0*/  DFMA R20, R60, R66.reuse, R20 ;  /* 0x000000423c14722b */ /* 0x080fe40000000014 */
[----:B------:R-:W-:Y:S02]  /*10c0*/  DFMA R18, R54, R66, R18 ;  /* 0x000000423612722b */ /* 0x000fe40000000012 */
[-C--:B------:R-:W-:Y:S02]  /*10d0*/  DFMA R22, R60, R68.reuse, R22 ;  /* 0x000000443c16722b */ /* 0x080fe40000000016 */
[----:B------:R-:W-:Y:S02]  /*10e0*/  DFMA R16, R54, R68, R16 ;  /* 0x000000443610722b */ /* 0x000fe40000000010 */
[----:B------:R-:W-:-:S02]  /*10f0*/  DFMA R24, R60, R70, R24 ;  /* 0x000000463c18722b */ /* 0x000fc40000000018 */
[----:B------:R-:W-:Y:S02]  /*1100*/  DFMA R14, R54, R70, R14 ;  /* 0x00000046360e722b */ /* 0x000fe4000000000e */
[-C--:B------:R-:W-:Y:S02]  /*1110*/  DFMA R26, R60, R72.reuse, R26 ;  /* 0x000000483c1a722b */ /* 0x080fe4000000001a */
[----:B------:R-:W-:Y:S01]  /*1120*/  DFMA R12, R54, R72, R12 ;  /* 0x00000048360c722b */ /* 0x000fe2000000000c */
[----:B------:R-:W-:Y:S10]  /*1130*/  @!P0 BRA `(.L_x_8) ;  /* 0xfffffff4002c8947 */ /* 0x000ff4000383ffff */
.L_x_2:
[----:B------:R-:W-:Y:S05]  /*1140*/  BSYNC.RECONVERGENT B0 ;  /* 0x0000000000007941 */ /* 0x000fea0003800200 */
.L_x_1:
[----:B------:R-:W-:Y:S01]  /*1150*/  DMUL R4, R28, R28 ;  /* 0x0000001c1c047228 */ /* 0x000fe20000000000 */
[----:B------:R-:W-:Y:S07]  /*1160*/  BSSY.RECONVERGENT B0, `(.L_x_9) ;  /* 0x000000f000007945 */ /* 0x000fee0003800200 */
[----:B------:R-:W-:-:S06]  /*1170*/  DFMA R10, R32, R30, -R4 ;  /* 0x0000001e200a722b */ /* 0x000fcc0000000804 */
[----:B------:R-:W0:Y:S04]  /*1180*/  MUFU.RCP64H R5, R11 ;  /* 0x0000000b00057308 */ /* 0x000e280000001800 */
[----:B------:R-:W-:-:S04]  /*1190*/  IADD3 R4, PT, PT, R11, 0x300402, RZ ;  /* 0x003004020b047810 */ /* 0x000fc80007ffe0ff */
[----:B------:R-:W-:Y:S02]  /*11a0*/  FSETP.GEU.AND P0, PT, |R4|, 5.8789094863358348022e-39, PT ;  /* 0x004004020400780b */ /* 0x000fe40003f0e200 */
[----:B0-----:R-:W-:-:S08]  /*11b0*/  DFMA R6, -R10, R4, 1 ;  /* 0x3ff000000a06742b */ /* 0x001fd00000000104 */
[----:B------:R-:W-:-:S08]  /*11c0*/  DFMA R6, R6, R6, R6 ;  /* 0x000000060606722b */ /* 0x000fd00000000006 */
[----:B------:R-:W-:-:S08]  /*11d0*/  DFMA R6, R4, R6, R4 ;  /* 0x000000060406722b */ /* 0x000fd00000000004 */
[----:B------:R-:W-:-:S08]  /*11e0*/  DFMA R8, -R10, R6, 1 ;  /* 0x3ff000000a08742b */ /* 0x000fd00000000106 */
[----:B------:R-:W-:Y:S01]  /*11f0*/  DFMA R6, R6, R8, R6 ;  /* 0x000000080606722b */ /* 0x000fe20000000006 */
[----:B------:R-:W-:Y:S10]  /*1200*/  @P0 BRA `(.L_x_10) ;  /* 0x0000000000100947 */ /* 0x000ff40003800000 */
[----:B------:R-:W-:-:S05]  /*1210*/  LOP3.LUT R0, R11, 0x7fffffff, RZ, 0xc0, !PT ;  /* 0x7fffffff0b007812 */ /* 0x000fca00078ec0ff */
[----:B------:R-:W-:Y:S01]  /*1220*/  VIADD R9, R0, 0xfff00000 ;  /* 0xfff0000000097836 */ /* 0x000fe20000000000 */
[----:B------:R-:W-:-:S07]  /*1230*/  MOV R0, 0x1250 ;  /* 0x0000125000007802 */ /* 0x000fce0000000f00 */
[----:B------:R-:W-:Y:S05]  /*1240*/  CALL.REL.NOINC `($__internal_0_$__cuda_sm20_dblrcp_rn_slowpath_v3) ;  /* 0x0000000000d07944 */ /* 0x000fea0003c00000 */
.L_x_10:
[----:B------:R-:W-:Y:S05]  /*1250*/  BSYNC.RECONVERGENT B0 ;  /* 0x0000000000007941 */ /* 0x000fea0003800200 */
.L_x_9:
[C---:B------:R-:W-:Y:S02]  /*1260*/  DMUL R4, R28.reuse, R18 ;  /* 0x000000121c047228 */ /* 0x040fe40000000000 */
[C---:B------:R-:W-:Y:S02]  /*1270*/  DMUL R8, R28.reuse, R20 ;  /* 0x000000141c087228 */ /* 0x040fe40000000000 */
[C---:B------:R-:W-:Y:S02]  /*1280*/  DMUL R10, R28.reuse, R16 ;  /* 0x000000101c0a7228 */ /* 0x040fe40000000000 */
[----:B------:R-:W-:Y:S02]  /*1290*/  DMUL R34, R28, R14 ;  /* 0x0000000e1c227228 */ /* 0x000fe40000000000 */
[----:B------:R-:W-:Y:S02]  /*12a0*/  DFMA R4, R30, R20, -R4 ;  /* 0x000000141e04722b */ /* 0x000fe40000000804 */
[----:B------:R-:W-:-:S02]  /*12b0*/  DMUL R20, R28, R22 ;  /* 0x000000161c147228 */ /* 0x000fc40000000000 */
[C---:B------:R-:W-:Y:S02]  /*12c0*/  DMUL R38, R28.reuse, R12 ;  /* 0x0000000c1c267228 */ /* 0x040fe40000000000 */
[C---:B------:R-:W-:Y:S02]  /*12d0*/  DMUL R36, R28.reuse, R24 ;  /* 0x000000181c247228 */ /* 0x040fe40000000000 */
[----:B------:R-:W-:Y:S02]  /*12e0*/  DMUL R28, R28, R26 ;  /* 0x0000001a1c1c7228 */ /* 0x000fe40000000000 */
[----:B------:R-:W-:Y:S01]  /*12f0*/  DFMA R34, R30, R24, -R34 ;  /* 0x000000181e22722b */ /* 0x000fe20000000822 */
[----:B------:R-:W-:Y:S01]  /*1300*/  IADD3 R24, P1, PT, R2, -0x80000000, RZ ;  /* 0x8000000002187810 */ /* 0x000fe20007f3e0ff */
[----:B------:R-:W-:Y:S02]  /*1310*/  DFMA R8, R32, R18, -R8 ;  /* 0x000000122008722b */ /* 0x000fe40000000808 */
[----:B------:R-:W-:-:S02]  /*1320*/  DFMA R10, R30, R22, -R10 ;  /* 0x000000161e0a722b */ /* 0x000fc4000000080a */
[----:B------:R-:W-:Y:S01]  /*1330*/  DFMA R28, R32, R12, -R28 ;  /* 0x0000000c201c722b */ /* 0x000fe2000000081c */
[--C-:B------:R-:W-:Y:S01]  /*1340*/  IMAD.X R0, RZ, RZ, R3.reuse, P1 ;  /* 0x000000ffff007224 */ /* 0x100fe200008e0603 */
[----:B------:R-:W-:Y:S01]  /*1350*/  IADD3 R12, P0, PT, R2, 0x7e000000, RZ ;  /* 0x7e000000020c7810 */ /* 0x000fe20007f1e0ff */
[----:B------:R-:W-:Y:S01]  /*1360*/  DFMA R38, R30, R26, -R38 ;  /* 0x0000001a1e26722b */ /* 0x000fe20000000826 */
[C---:B------:R-:W-:Y:S01]  /*1370*/  IADD3 R22, P2, PT, R24.reuse, 0x15000000, RZ ;  /* 0x1500000018167810 */ /* 0x040fe20007f5e0ff */
[C---:B------:R-:W-:Y:S02]  /*1380*/  DFMA R20, R32.reuse, R16, -R20 ;  /* 0x000000102014722b */ /* 0x040fe40000000814 */
[----:B------:R-:W-:Y:S01]  /*1390*/  DFMA R36, R32, R14, -R36 ;  /* 0x0000000e2024722b */ /* 0x000fe20000000824 */
[----:B------:R-:W-:Y:S01]  /*13a0*/  IMAD.X R13, RZ, RZ, R3, P0 ;  /* 0x000000ffff0d7224 */ /* 0x000fe200000e0603 */
[C---:B------:R-:W-:Y:S01]  /*13b0*/  IADD3 R2, P0, PT, R24.reuse, 0x1c000000, RZ ;  /* 0x1c00000018027810 */ /* 0x040fe20007f1e0ff */
[-C--:B------:R-:W-:Y:S01]  /*13c0*/  DMUL R4, R4, R6.reuse ;  /* 0x0000000604047228 */ /* 0x080fe20000000000 */
[C---:B------:R-:W-:Y:S01]  /*13d0*/  IADD3 R14, P1, PT, R24.reuse, 0x6000000, RZ ;  /* 0x06000000180e7810 */ /* 0x040fe20007f3e0ff */
[-C--:B------:R-:W-:Y:S01]  /*13e0*/  DMUL R8, R8, R6.reuse ;  /* 0x0000000608087228 */ /* 0x080fe20000000000 */
[--C-:B------:R-:W-:Y:S01]  /*13f0*/  IMAD.X R23, RZ, RZ, R0.reuse, P2 ;  /* 0x000000ffff177224 */ /* 0x100fe200010e0600 */
[-C--:B------:R-:W-:Y:S01]  /*1400*/  DMUL R10, R10, R6.reuse ;  /* 0x000000060a0a7228 */ /* 0x080fe20000000000 */
[--C-:B------:R-:W-:Y:S01]  /*1410*/  IMAD.X R3, RZ, RZ, R0.reuse, P0 ;  /* 0x000000ffff037224 */ /* 0x100fe200000e0600 */
[-C--:B------:R-:W-:Y:S01]  /*1420*/  DMUL R20, R20, R6.reuse ;  /* 0x0000000614147228 */ /* 0x080fe20000000000 */
[----:B------:R-:W-:Y:S01]  /*1430*/  IMAD.X R15, RZ, RZ, R0, P1 ;  /* 0x000000ffff0f7224 */ /* 0x000fe200008e0600 */
[-C--:B------:R-:W-:Y:S01]  /*1440*/  DMUL R34, R34, R6.reuse ;  /* 0x0000000622227228 */ /* 0x080fe20000000000 */
[----:B------:R-:W-:Y:S01]  /*1450*/  IADD3 R16, P1, PT, R24, 0xd000000, RZ ;  /* 0x0d00000018107810 */ /* 0x000fe20007f3e0ff */
[-C--:B------:R-:W-:Y:S01]  /*1460*/  DMUL R36, R36, R6.reuse ;  /* 0x0000000624247228 */ /* 0x080fe20000000000 */
[----:B------:R-:W-:Y:S01]  /*1470*/  STG.E.64 desc[UR4][R12.64+-0x1d06d0], R4 ;  /* 0xe2f930040c007986 */ /* 0x000fe2000c101b04 */
[----:B------:R-:W-:-:S02]  /*1480*/  DMUL R38, R38, R6 ;  /* 0x0000000626267228 */ /* 0x000fc40000000000 */
[----:B------:R-:W-:Y:S01]  /*1490*/  DMUL R28, R28, R6 ;  /* 0x000000061c1c7228 */ /* 0x000fe20000000000 */
[--C-:B------:R-:W-:Y:S01]  /*14a0*/  IMAD.X R17, RZ, RZ, R0.reuse, P1 ;  /* 0x000000ffff117224 */ /* 0x100fe200008e0600 */
[C---:B------:R-:W-:Y:S01]  /*14b0*/  IADD3 R6, P0, PT, R24.reuse, 0x24000000, RZ ;  /* 0x2400000018067810 */ /* 0x040fe20007f1e0ff */
[----:B------:R-:W-:Y:S03]  /*14c0*/  STG.E.64 desc[UR4][R2.64+0x6792b0], R8 ;  /* 0x6792b00802007986 */ /* 0x000fe6000c101b04 */
[----:B------:R-:W-:Y:S01]  /*14d0*/  IADD3.X R7, PT, PT, RZ, R0, RZ, P0, !PT ;  /* 0x00000000ff077210 */ /* 0x000fe200007fe4ff */
[----:B------:R-:W-:Y:S01]  /*14e0*/  STG.E.64 desc[UR4][R14.64+-0x7be070], R10 ;  /* 0x841f900a0e007986 */ /* 0x000fe2000c101b04 */
[C---:B------:R-:W-:Y:S02]  /*14f0*/  IADD3 R18, P0, PT, R24.reuse, 0x2c000000, RZ ;  /* 0x2c00000018127810 */ /* 0x040fe40007f1e0ff */
[----:B------:R-:W-:Y:S01]  /*1500*/  IADD3 R24, P3, PT, R24, 0x33000000, RZ ;  /* 0x3300000018187810 */ /* 0x000fe20007f7e0ff */
[----:B------:R-:W-:Y:S02]  /*1510*/  STG.E.64 desc[UR4][R6.64+0x8b910], R20 ;  /* 0x08b9101406007986 */ /* 0x000fe4000c101b04 */
[----:B------:R-:W-:-:S02]  /*1520*/  IMAD.X R19, RZ, RZ, R0, P0 ;  /* 0x000000ffff137224 */ /* 0x000fc400000e0600 */
[----:B------:R-:W-:Y:S01]  /*1530*/  IMAD.X R25, RZ, RZ, R0, P3 ;  /* 0x000000ffff197224 */ /* 0x000fe200018e0600 */
[----:B------:R-:W-:Y:S04]  /*1540*/  STG.E.64 desc[UR4][R16.64+0x2545f0], R34 ;  /* 0x2545f02210007986 */ /* 0x000fe8000c101b04 */
[----:B------:R-:W-:Y:S04]  /*1550*/  STG.E.64 desc[UR4][R18.64+-0x562090], R36 ;  /* 0xa9df702412007986 */ /* 0x000fe8000c101b04 */
[----:B------:R-:W-:Y:S04]  /*1560*/  STG.E.64 desc[UR4][R22.64+-0x3993b0], R38 ;  /* 0xc66c502616007986 */ /* 0x000fe8000c101b04 */
[----:B------:R-:W-:Y:S01]  /*1570*/  STG.E.64 desc[UR4][R24.64+0x4b05d0], R28 ;  /* 0x4b05d01c18007986 */ /* 0x000fe2000c101b04 */
[----:B------:R-:W-:Y:S05]  /*1580*/  EXIT ;  /* 0x000000000000794d */ /* 0x000fea0003800000 */
        .weak           $__internal_0_$__cuda_sm20_dblrcp_rn_slowpath_v3
        .type           $__internal_0_$__cuda_sm20_dblrcp_rn_slowpath_v3,@function
        .size           $__internal_0_$__cuda_sm20_dblrcp_rn_slowpath_v3,($__internal_1_$__cuda_sm20_dsqrt_rn_f64_mediumpath_v1 - $__internal_0_$__cuda_sm20_dblrcp_rn_slowpath_v3)
$__internal_0_$__cuda_sm20_dblrcp_rn_slowpath_v3:
[----:B------:R-:W-:Y:S01]  /*1590*/  DSETP.GTU.AND P0, PT, |R10|, +INF , PT ;  /* 0x7ff000000a00742a */ /* 0x000fe20003f0c200 */
[----:B------:R-:W-:-:S13]  /*15a0*/  BSSY.RECONVERGENT B1, `(.L_x_11) ;  /* 0x0000024000017945 */ /* 0x000fda0003800200 */
[----:B------:R-:W-:Y:S05]  /*15b0*/  @P0 BRA `(.L_x_12) ;  /* 0x0000000000800947 */ /* 0x000fea0003800000 */
[----:B------:R-:W-:-:S05]  /*15c0*/  LOP3.LUT R6, R11, 0x7fffffff, RZ, 0xc0, !PT ;  /* 0x7fffffff0b067812 */ /* 0x000fca00078ec0ff */
[----:B------:R-:W-:-:S05]  /*15d0*/  VIADD R4, R6, 0xffffffff ;  /* 0xffffffff06047836 */ /* 0x000fca0000000000 */
[----:B------:R-:W-:-:S13]  /*15e0*/  ISETP.GE.U32.AND P0, PT, R4, 0x7fefffff, PT ;  /* 0x7fefffff0400780c */ /* 0x000fda0003f06070 */
[----:B------:R-:W-:Y:S02]  /*15f0*/  @P0 LOP3.LUT R5, R11, 0x7ff00000, RZ, 0x3c, !PT ;  /* 0x7ff000000b050812 */ /* 0x000fe400078e3cff */
[----:B------:R-:W-:Y:S01]  /*1600*/  @P0 MOV R4, RZ ;  /* 0x000000ff00040202 */ /* 0x000fe20000000f00 */
[----:B------:R-:W-:Y:S06]  /*1610*/  @P0 BRA `(.L_x_13) ;  /* 0x0000000000700947 */ /* 0x000fec0003800000 */
[----:B------:R-:W-:-:S13]  /*1620*/  ISETP.GE.U32.AND P0, PT, R6, 0x1000001, PT ;  /* 0x010000010600780c */ /* 0x000fda0003f06070 */
[----:B------:R-:W-:Y:S05]  /*1630*/  @!P0 BRA `(.L_x_14) ;  /* 0x0000000000388947 */ /* 0x000fea0003800000 */
[----:B------:R-:W-:Y:S02]  /*1640*/  VIADD R5, R11, 0xc0200000 ;  /* 0xc02000000b057836 */ /* 0x000fe40000000000 */
[----:B------:R-:W-:Y:S02]  /*1650*/  IMAD.MOV.U32 R4, RZ, RZ, R10 ;  /* 0x000000ffff047224 */ /* 0x000fe400078e000a */
[----:B------:R-:W0:Y:S01]  /*1660*/  MUFU.RCP64H R7, R5 ;  /* 0x0000000500077308 */ /* 0x000e220000001800 */
[----:B------:R-:W-:-:S06]  /*1670*/  IMAD.MOV.U32 R6, RZ, RZ, R9 ;  /* 0x000000ffff067224 */ /* 0x000fcc00078e0009 */
[----:B0-----:R-:W-:-:S08]  /*1680*/  DFMA R8, -R4, R6, 1 ;  /* 0x3ff000000408742b */ /* 0x001fd00000000106 */
[----:B------:R-:W-:-:S08]  /*1690*/  DFMA R8, R8, R8, R8 ;  /* 0x000000080808722b */ /* 0x000fd00000000008 */
[----:B------:R-:W-:-:S08]  /*16a0*/  DFMA R8, R6, R8, R6 ;  /* 0x000000080608722b */ /* 0x000fd00000000006 */
[----:B------:R-:W-:-:S08]  /*16b0*/  DFMA R6, -R4, R8, 1 ;  /* 0x3ff000000406742b */ /* 0x000fd00000000108 */
[----:B------:R-:W-:-:S08]  /*16c0*/  DFMA R6, R8, R6, R8 ;  /* 0x000000060806722b */ /* 0x000fd00000000008 */
[----:B------:R-:W-:-:S08]  /*16d0*/  DMUL R6, R6, 2.2250738585072013831e-308 ;  /* 0x0010000006067828 */ /* 0x000fd00000000000 */
[----:B------:R-:W-:-:S08]  /*16e0*/  DFMA R8, -R10, R6, 1 ;  /* 0x3ff000000a08742b */ /* 0x000fd00000000106 */
[----:B------:R-:W-:-:S08]  /*16f0*/  DFMA R8, R8, R8, R8 ;  /* 0x000000080808722b */ /* 0x000fd00000000008 */
[----:B------:R-:W-:Y:S01]  /*1700*/  DFMA R4, R6, R8, R6 ;  /* 0x000000080604722b */ /* 0x000fe20000000006 */
[----:B------:R-:W-:Y:S10]  /*1710*/  BRA `(.L_x_13) ;  /* 0x0000000000307947 */ /* 0x000ff40003800000 */
.L_x_14:
[----:B------:R-:W-:Y:S01]  /*1720*/  DMUL R6, R10, 8.11296384146066816958e+31 ;  /* 0x469000000a067828 */ /* 0x000fe20000000000 */
[----:B------:R-:W-:-:S05]  /*1730*/  IMAD.MOV.U32 R4, RZ, RZ, R9 ;  /* 0x000000ffff047224 */ /* 0x000fca00078e0009 */
[----:B------:R-:W0:Y:S02]  /*1740*/  MUFU.RCP64H R5, R7 ;  /* 0x0000000700057308 */ /* 0x000e240000001800 */
[----:B0-----:R-:W-:-:S08]  /*1750*/  DFMA R8, -R6, R4, 1 ;  /* 0x3ff000000608742b */ /* 0x001fd00000000104 */
[----:B------:R-:W-:-:S08]  /*1760*/  DFMA R8, R8, R8, R8 ;  /* 0x000000080808722b */ /* 0x000fd00000000008 */
[----:B------:R-:W-:-:S08]  /*1770*/  DFMA R8, R4, R8, R4 ;  /* 0x000000080408722b */ /* 0x000fd00000000004 */
[----:B------:R-:W-:-:S08]  /*1780*/  DFMA R4, -R6, R8, 1 ;  /* 0x3ff000000604742b */ /* 0x000fd00000000108 */
[----:B------:R-:W-:-:S08]  /*1790*/  DFMA R4, R8, R4, R8 ;  /* 0x000000040804722b */ /* 0x000fd00000000008 */
[----:B------:R-:W-:Y:S01]  /*17a0*/  DMUL R4, R4, 8.11296384146066816958e+31 ;  /* 0x4690000004047828 */ /* 0x000fe20000000000 */
[----:B------:R-:W-:Y:S10]  /*17b0*/  BRA `(.L_x_13) ;  /* 0x0000000000087947 */ /* 0x000ff40003800000 */
.L_x_12:
[----:B------:R-:W-:Y:S01]  /*17c0*/  LOP3.LUT R5, R11, 0x80000, RZ, 0xfc, !PT ;  /* 0x000800000b057812 */ /* 0x000fe200078efcff */
[----:B------:R-:W-:-:S07]  /*17d0*/  IMAD.MOV.U32 R4, RZ, RZ, R10 ;  /* 0x000000ffff047224 */ /* 0x000fce00078e000a */
.L_x_13:
[----:B------:R-:W-:Y:S05]  /*17e0*/  BSYNC.RECONVERGENT B1 ;  /* 0x0000000000017941 */ /* 0x000fea0003800200 */
.L_x_11:
[----:B------:R-:W-:Y:S01]  /*17f0*/  MOV R6, R4 ;  /* 0x0000000400067202 */ /* 0x000fe20000000f00 */
[----:B------:R-:W-:Y:S02]  /*1800*/  IMAD.MOV.U32 R7, RZ, RZ, R5 ;  /* 0x000000ffff077224 */ /* 0x000fe400078e0005 */
[----:B------:R-:W-:Y:S02]  /*1810*/  IMAD.MOV.U32 R4, RZ, RZ, R0 ;  /* 0x000000ffff047224 */ /* 0x000fe400078e0000 */
[----:B------:R-:W-:-:S04]  /*1820*/  IMAD.MOV.U32 R5, RZ, RZ, 0x0 ;  /* 0x00000000ff057424 */ /* 0x000fc800078e00ff */
[----:B------:R-:W-:Y:S05]  /*1830*/  RET.REL.NODEC R4 `(_Z4qsimR5point) ;  /* 0xffffffe404f07950 */ /* 0x000fea0003c3ffff */
        .weak           $__internal_1_$__cuda_sm20_dsqrt_rn_f64_mediumpath_v1
        .type           $__internal_1_$__cuda_sm20_dsqrt_rn_f64_mediumpath_v1,@function
        .size           $__internal_1_$__cuda_sm20_dsqrt_rn_f64_mediumpath_v1,($_Z4qsimR5point$__internal_accurate_pow - $__internal_1_$__cuda_sm20_dsqrt_rn_f64_mediumpath_v1)
$__internal_1_$__cuda_sm20_dsqrt_rn_f64_mediumpath_v1:
[----:B------:R-:W-:Y:S01]  /*1840*/  ISETP.GE.U32.AND P0, PT, R68, -0x3400000, PT ;  /* 0xfcc000004400780c */ /* 0x000fe20003f06070 */
[----:B------:R-:W-:Y:S01]  /*1850*/  BSSY.RECONVERGENT B2, `(.L_x_15) ;  /* 0x0000026000027945 */ /* 0x000fe20003800200 */
[----:B------:R-:W-:Y:S01]  /*1860*/  IMAD.MOV.U32 R80, RZ, RZ, R66 ;  /* 0x000000ffff507224 */ /* 0x000fe200078e0042 */
[----:B------:R-:W-:Y:S01]  /*1870*/  MOV R67, R61 ;  /* 0x0000003d00437202 */ /* 0x000fe20000000f00 */
[----:B------:R-:W-:-:S09]  /*1880*/  IMAD.MOV.U32 R66, RZ, RZ, R60 ;  /* 0x000000ffff427224 */ /* 0x000fd200078e003c */
[----:B------:R-:W-:Y:S05]  /*1890*/  @!P0 BRA `(.L_x_16) ;  /* 0x0000000000208947 */ /* 0x000fea0003800000 */
[----:B------:R-:W-:-:S10]  /*18a0*/  DFMA.RM R64, R78, R80, R64 ;  /* 0x000000504e40722b */ /* 0x000fd40000004040 */
[----:B------:R-:W-:-:S05]  /*18b0*/  IADD3 R68, P0, PT, R64, 0x1, RZ ;  /* 0x0000000140447810 */ /* 0x000fca0007f1e0ff */
[----:B------:R-:W-:-:S06]  /*18c0*/  IMAD.X R69, RZ, RZ, R65, P0 ;  /* 0x000000ffff457224 */ /* 0x000fcc00000e0641 */
[----:B------:R-:W-:-:S08]  /*18d0*/  DFMA.RP R66, -R64, R68, R66 ;  /* 0x000000444042722b */ /* 0x000fd00000008142 */
[----:B------:R-:W-:-:S06]  /*18e0*/  DSETP.GT.AND P0, PT, R66, RZ, PT ;  /* 0x000000ff4200722a */ /* 0x000fcc0003f04000 */
[----:B------:R-:W-:Y:S02]  /*18f0*/  FSEL R64, R68, R64, P0 ;  /* 0x0000004044407208 */ /* 0x000fe40000000000 */
[----:B------:R-:W-:Y:S01]  /*1900*/  FSEL R65, R69, R65, P0 ;  /* 0x0000004145417208 */ /* 0x000fe20000000000 */
[----:B------:R-:W-:Y:S06]  /*1910*/  BRA `(.L_x_17) ;  /* 0x0000000000647947 */ /* 0x000fec0003800000 */
.L_x_16:
[----:B------:R-:W-:-:S14]  /*1920*/  DSETP.NE.AND P0, PT, R66, RZ, PT ;  /* 0x000000ff4200722a */ /* 0x000fdc0003f05000 */
[----:B------:R-:W-:Y:S05]  /*1930*/  @!P0 BRA `(.L_x_18) ;  /* 0x0000000000588947 */ /* 0x000fea0003800000 */
[----:B------:R-:W-:-:S13]  /*1940*/  ISETP.GE.AND P0, PT, R67, RZ, PT ;  /* 0x000000ff4300720c */ /* 0x000fda0003f06270 */
[----:B------:R-:W-:Y:S02]  /*1950*/  @!P0 IMAD.MOV.U32 R64, RZ, RZ, 0x0 ;  /* 0x00000000ff408424 */ /* 0x000fe400078e00ff */
[----:B------:R-:W-:Y:S01]  /*1960*/  @!P0 IMAD.MOV.U32 R65, RZ, RZ, -0x80000 ;  /* 0xfff80000ff418424 */ /* 0x000fe200078e00ff */
[----:B------:R-:W-:Y:S06]  /*1970*/  @!P0 BRA `(.L_x_17) ;  /* 0x00000000004c8947 */ /* 0x000fec0003800000 */
[----:B------:R-:W-:-:S13]  /*1980*/  ISETP.GT.AND P0, PT, R67, 0x7fefffff, PT ;  /* 0x7fefffff4300780c */ /* 0x000fda0003f04270 */
[----:B------:R-:W-:Y:S05]  /*1990*/  @P0 BRA `(.L_x_18) ;  /* 0x0000000000400947 */ /* 0x000fea0003800000 */
[----:B------:R-:W-:Y:S01]  /*19a0*/  DMUL R64, R66, 8.11296384146066816958e+31 ;  /* 0x4690000042407828 */ /* 0x000fe20000000000 */
[----:B------:R-:W-:Y:S01]  /*19b0*/  IMAD.MOV.U32 R70, RZ, RZ, 0x0 ;  /* 0x00000000ff467424 */ /* 0x000fe200078e00ff */
[----:B------:R-:W-:Y:S01]  /*19c0*/  MOV R71, 0x3fd80000 ;  /* 0x3fd8000000477802 */ /* 0x000fe20000000f00 */
[----:B------:R-:W-:-:S03]  /*19d0*/  IMAD.MOV.U32 R66, RZ, RZ, RZ ;  /* 0x000000ffff427224 */ /* 0x000fc600078e00ff */
[----:B------:R-:W0:Y:S03]  /*19e0*/  MUFU.RSQ64H R67, R65 ;  /* 0x0000004100437308 */ /* 0x000e260000001c00 */
[----:B0-----:R-:W-:-:S08]  /*19f0*/  DMUL R68, R66, R66 ;  /* 0x0000004242447228 */ /* 0x001fd00000000000 */
[----:B------:R-:W-:-:S08]  /*1a00*/  DFMA R68, R64, -R68, 1 ;  /* 0x3ff000004044742b */ /* 0x000fd00000000844 */
[----:B------:R-:W-:Y:S02]  /*1a10*/  DFMA R70, R68, R70, 0.5 ;  /* 0x3fe000004446742b */ /* 0x000fe40000000046 */
[----:B------:R-:W-:-:S08]  /*1a20*/  DMUL R68, R66, R68 ;  /* 0x0000004442447228 */ /* 0x000fd00000000000 */
[----:B------:R-:W-:-:S08]  /*1a30*/  DFMA R68, R70, R68, R66 ;  /* 0x000000444644722b */ /* 0x000fd00000000042 */
[----:B------:R-:W-:Y:S02]  /*1a40*/  DMUL R66, R64, R68 ;  /* 0x0000004440427228 */ /* 0x000fe40000000000 */
[----:B------:R-:W-:-:S06]  /*1a50*/  VIADD R69, R69, 0xfff00000 ;  /* 0xfff0000045457836 */ /* 0x000fcc0000000000 */
[----:B------:R-:W-:-:S08]  /*1a60*/  DFMA R70, R66, -R66, R64 ;  /* 0x800000424246722b */ /* 0x000fd00000000040 */
[----:B------:R-:W-:-:S10]  /*1a70*/  DFMA R64, R68, R70, R66 ;  /* 0x000000464440722b */ /* 0x000fd40000000042 */
[----:B------:R-:W-:Y:S01]  /*1a80*/  VIADD R65, R65, 0xfcb00000 ;  /* 0xfcb0000041417836 */ /* 0x000fe20000000000 */
[----:B------:R-:W-:Y:S06]  /*1a90*/  BRA `(.L_x_17) ;  /* 0x0000000000047947 */ /* 0x000fec0003800000 */
.L_x_18:
[----:B------:R-:W-:-:S11]  /*1aa0*/  DADD R64, R66, R66 ;  /* 0x0000000042407229 */ /* 0x000fd60000000042 */
.L_x_17:
[----:B------:R-:W-:Y:S05]  /*1ab0*/  BSYNC.RECONVERGENT B2 ;  /* 0x0000000000027941 */ /* 0x000fea0003800200 */
.L_x_15:
[----:B------:R-:W-:-:S04]  /*1ac0*/  IMAD.MOV.U32 R63, RZ, RZ, 0x0 ;  /* 0x00000000ff3f7424 */ /* 0x000fc800078e00ff */
[----:B------:R-:W-:Y:S05]  /*1ad0*/  RET.REL.NODEC R62 `(_Z4qsimR5point) ;  /* 0xffffffe43e487950 */ /* 0x000fea0003c3ffff */
        .type           $_Z4qsimR5point$__internal_accurate_pow,@function
        .size           $_Z4qsimR5point$__internal_accurate_pow,(.L_x_23 - $_Z4qsimR5point$__internal_accurate_pow)
$_Z4qsimR5point$__internal_accurate_pow:
[----:B------:R-:W-:Y:S01]  /*1ae0*/  DADD R66, -RZ, |R62| ;  /* 0x00000000ff427229 */ /* 0x000fe2000000053e */
[----:B------:R-:W-:Y:S01]  /*1af0*/  IMAD.MOV.U32 R72, RZ, RZ, RZ ;  /* 0x000000ffff487224 */ /* 0x000fe200078e00ff */
[----:B------:R-:W-:Y:S01]  /*1b00*/  MOV R77, 0x3ed0f5d2 ;  /* 0x3ed0f5d2004d7802 */ /* 0x000fe20000000f00 */
[----:B------:R-:W-:Y:S01]  /*1b10*/  IMAD.MOV.U32 R76, RZ, RZ, 0x41ad3b5a ;  /* 0x41ad3b5aff4c7424 */ /* 0x000fe200078e00ff */
[----:B------:R-:W-:Y:S01]  /*1b20*/  UMOV UR6, 0x7d2cafe2 ;  /* 0x7d2cafe200067882 */ /* 0x000fe20000000000 */
[----:B------:R-:W-:Y:S01]  /*1b30*/  UMOV UR7, 0x3eb0f5ff ;  /* 0x3eb0f5ff00077882 */ /* 0x000fe20000000000 */
[----:B------:R-:W-:Y:S01]  /*1b40*/  UMOV UR8, 0x3b39803f ;  /* 0x3b39803f00087882 */ /* 0x000fe20000000000 */
[----:B------:R-:W-:-:S03]  /*1b50*/  UMOV UR9, 0x3c7abc9e ;  /* 0x3c7abc9e00097882 */ /* 0x000fc60000000000 */
[----:B------:R-:W-:Y:S01]  /*1b60*/  ISETP.GT.U32.AND P0, PT, R67, 0xfffff, PT ;  /* 0x000fffff4300780c */ /* 0x000fe20003f04070 */
[----:B------:R-:W-:-:S12]  /*1b70*/  IMAD.MOV.U32 R64, RZ, RZ, R67 ;  /* 0x000000ffff407224 */ /* 0x000fd800078e0043 */
[----:B------:R-:W-:-:S10]  /*1b80*/  @!P0 DMUL R88, R66, 1.80143985094819840000e+16 ;  /* 0x4350000042588828 */ /* 0x000fd40000000000 */
[----:B------:R-:W-:Y:S01]  /*1b90*/  @!P0 IMAD.MOV.U32 R64, RZ, RZ, R89 ;  /* 0x000000ffff408224 */ /* 0x000fe200078e0059 */
[----:B------:R-:W-:-:S04]  /*1ba0*/  @!P0 MOV R66, R88 ;  /* 0x0000005800428202 */ /* 0x000fc80000000f00 */
[----:B------:R-:W-:Y:S01]  /*1bb0*/  LOP3.LUT R64, R64, 0x800fffff, RZ, 0xc0, !PT ;  /* 0x800fffff40407812 */ /* 0x000fe200078ec0ff */
[----:B------:R-:W-:Y:S01]  /*1bc0*/  IMAD.MOV.U32 R68, RZ, RZ, R66 ;  /* 0x000000ffff447224 */ /* 0x000fe200078e0042 */
[----:B------:R-:W-:Y:S02]  /*1bd0*/  SHF.R.U32.HI R66, RZ, 0x14, R67 ;  /* 0x00000014ff427819 */ /* 0x000fe40000011643 */
[----:B------:R-:W-:Y:S02]  /*1be0*/  LOP3.LUT R69, R64, 0x3ff00000, RZ, 0xfc, !PT ;  /* 0x3ff0000040457812 */ /* 0x000fe400078efcff */
[----:B------:R-:W-:Y:S02]  /*1bf0*/  @!P0 LEA.HI R66, R89, 0xffffffca, RZ, 0xc ;  /* 0xffffffca59428811 */ /* 0x000fe400078f60ff */
[----:B------:R-:W-:-:S03]  /*1c00*/  ISETP.GE.U32.AND P1, PT, R69, 0x3ff6a09f, PT ;  /* 0x3ff6a09f4500780c */ /* 0x000fc60003f26070 */
[----:B------:R-:W-:-:S10]  /*1c10*/  VIADD R67, R66, 0xfffffc01 ;  /* 0xfffffc0142437836 */ /* 0x000fd40000000000 */
[----:B------:R-:W-:Y:S02]  /*1c20*/  @P1 VIADD R65, R69, 0xfff00000 ;  /* 0xfff0000045411836 */ /* 0x000fe40000000000 */
[----:B------:R-:W-:Y:S02]  /*1c30*/  @P1 VIADD R67, R66, 0xfffffc02 ;  /* 0xfffffc0242431836 */ /* 0x000fe40000000000 */
[----:B------:R-:W-:-:S06]  /*1c40*/  @P1 IMAD.MOV.U32 R69, RZ, RZ, R65 ;  /* 0x000000ffff451224 */ /* 0x000fcc00078e0041 */
[C---:B------:R-:W-:Y:S02]  /*1c50*/  DADD R74, R68.reuse, 1 ;  /* 0x3ff00000444a7429 */ /* 0x040fe40000000000 */
[----:B------:R-:W-:-:S04]  /*1c60*/  DADD R68, R68, -1 ;  /* 0xbff0000044447429 */ /* 0x000fc80000000000 */
[----:B------:R-:W0:Y:S02]  /*1c70*/  MUFU.RCP64H R73, R75 ;  /* 0x0000004b00497308 */ /* 0x000e240000001800 */
[----:B0-----:R-:W-:-:S08]  /*1c80*/  DFMA R64, -R74, R72, 1 ;  /* 0x3ff000004a40742b */ /* 0x001fd00000000148 */
[----:B------:R-:W-:-:S08]  /*1c90*/  DFMA R64, R64, R64, R64 ;  /* 0x000000404040722b */ /* 0x000fd00000000040 */
[----:B------:R-:W-:-:S08]  /*1ca0*/  DFMA R72, R72, R64, R72 ;  /* 0x000000404848722b */ /* 0x000fd00000000048 */
[----:B------:R-:W-:-:S08]  /*1cb0*/  DMUL R64, R68, R72 ;  /* 0x0000004844407228 */ /* 0x000fd00000000000 */
[----:B------:R-:W-:-:S08]  /*1cc0*/  DFMA R64, R68, R72, R64 ;  /* 0x000000484440722b */ /* 0x000fd00000000040 */
[----:B------:R-:W-:-:S08]  /*1cd0*/  DMUL R70, R64, R64 ;  /* 0x0000004040467228 */ /* 0x000fd00000000000 */
[----:B------:R-:W-:Y:S01]  /*1ce0*/  DFMA R74, R70, UR6, R76 ;  /* 0x00000006464a7c2b */ /* 0x000fe2000800004c */
[----:B------:R-:W-:Y:S01]  /*1cf0*/  UMOV UR6, 0x75488a3f ;  /* 0x75488a3f00067882 */ /* 0x000fe20000000000 */
[----:B------:R-:W-:Y:S01]  /*1d00*/  UMOV UR7, 0x3ef3b20a ;  /* 0x3ef3b20a00077882 */ /* 0x000fe20000000000 */
[----:B------:R-:W-:-:S05]  /*1d10*/  DADD R76, R68, -R64 ;  /* 0x00000000444c7229 */ /* 0x000fca0000000840 */
[----:B------:R-:W-:Y:S01]  /*1d20*/  DFMA R74, R70, R74, UR6 ;  /* 0x00000006464a7e2b */ /* 0x000fe2000800004a */
[----:B------:R-:W-:Y:S01]  /*1d30*/  UMOV UR6, 0xe4faecd5 ;  /* 0xe4faecd500067882 */ /* 0x000fe20000000000 */
[----:B------:R-:W-:Y:S01]  /*1d40*/  UMOV UR7, 0x3f1745cd ;  /* 0x3f1745cd00077882 */ /* 0x000fe20000000000 */
[----:B------:R-:W-:-:S05]  /*1d50*/  DADD R78, R76, R76 ;  /* 0x000000004c4e7229 */ /* 0x000fca000000004c */
[----:B------:R-:W-:Y:S01]  /*1d60*/  DFMA R74, R70, R74, UR6 ;  /* 0x00000006464a7e2b */ /* 0x000fe2000800004a */
[----:B------:R-:W-:Y:S01]  /*1d70*/  UMOV UR6, 0x258a578b ;  /* 0x258a578b00067882 */ /* 0x000fe20000000000 */
[----:B------:R-:W-:Y:S01]  /*1d80*/  UMOV UR7, 0x3f3c71c7 ;  /* 0x3f3c71c700077882 */ /* 0x000fe20000000000 */
[----:B------:R-:W-:-:S05]  /*1d90*/  DFMA R68, R68, -R64, R78 ;  /* 0x800000404444722b */ /* 0x000fca000000004e */
[----:B------:R-:W-:Y:S01]  /*1da0*/  DFMA R74, R70, R74, UR6 ;  /* 0x00000006464a7e2b */ /* 0x000fe2000800004a */
[----:B------:R-:W-:Y:S01]  /*1db0*/  UMOV UR6, 0x9242b910 ;  /* 0x9242b91000067882 */ /* 0x000fe20000000000 */
[----:B------:R-:W-:Y:S01]  /*1dc0*/  UMOV UR7, 0x3f624924 ;  /* 0x3f62492400077882 */ /* 0x000fe20000000000 */
[----:B------:R-:W-:-:S05]  /*1dd0*/  DMUL R68, R72, R68 ;  /* 0x0000004448447228 */ /* 0x000fca0000000000 */
[----:B------:R-:W-:Y:S01]  /*1de0*/  DFMA R74, R70, R74, UR6 ;  /* 0x00000006464a7e2b */ /* 0x000fe2000800004a */
[----:B------:R-:W-:Y:S01]  /*1df0*/  UMOV UR6, 0x99999dfb ;  /* 0x99999dfb00067882 */ /* 0x000fe20000000000 */
[----:B------:R-:W-:-:S06]  /*1e00*/  UMOV UR7, 0x3f899999 ;  /* 0x3f89999900077882 */ /* 0x000fcc0000000000 */
[----:B------:R-:W-:Y:S01]  /*1e10*/  DFMA R76, R70, R74, UR6 ;  /* 0x00000006464c7e2b */ /* 0x000fe2000800004a */
[----:B------:R-:W-:Y:S01]  /*1e20*/  UMOV UR6, 0x55555555 ;  /* 0x5555555500067882 */ /* 0x000fe20000000000 */
[----:B------:R-:W-:Y:S01]  /*1e30*/  UMOV UR7, 0x3fb55555 ;  /* 0x3fb5555500077882 */ /* 0x000fe20000000000 */
[----:B------:R-:W-:-:S05]  /*1e40*/  DMUL R74, R64, R64 ;  /* 0x00000040404a7228 */ /* 0x000fca0000000000 */
[----:B------:R-:W-:-:S08]  /*1e50*/  DFMA R80, R70, R76, UR6 ;  /* 0x0000000646507e2b */ /* 0x000fd0000800004c */
[----:B------:R-:W-:Y:S01]  /*1e60*/  DADD R72, -R80, UR6 ;  /* 0x0000000650487e29 */ /* 0x000fe20008000100 */
[----:B------:R-:W-:Y:S01]  /*1e70*/  UMOV UR6, 0xb9e7b0 ;  /* 0x00b9e7b000067882 */ /* 0x000fe20000000000 */
[----:B------:R-:W-:-:S06]  /*1e80*/  UMOV UR7, 0x3c46a4cb ;  /* 0x3c46a4cb00077882 */ /* 0x000fcc0000000000 */
[----:B------:R-:W-:Y:S02]  /*1e90*/  DFMA R72, R70, R76, R72 ;  /* 0x0000004c4648722b */ /* 0x000fe40000000048 */
[----:B------:R-:W-:Y:S01]  /*1ea0*/  DFMA R76, R64, R64, -R74 ;  /* 0x00000040404c722b */ /* 0x000fe2000000084a */
[----:B------:R-:W-:Y:S02]  /*1eb0*/  VIADD R71, R69, 0x100000 ;  /* 0x0010000045477836 */ /* 0x000fe40000000000 */
[----:B------:R-:W-:-:S03]  /*1ec0*/  IMAD.MOV.U32 R70, RZ, RZ, R68 ;  /* 0x000000ffff467224 */ /* 0x000fc600078e0044 */
[----:B------:R-:W-:Y:S01]  /*1ed0*/  DADD R72, R72, -UR6 ;  /* 0x8000000648487e29 */ /* 0x000fe20008000000 */
[----:B------:R-:W-:Y:S01]  /*1ee0*/  UMOV UR6, 0x80000000 ;  /* 0x8000000000067882 */ /* 0x000fe20000000000 */
[----:B------:R-:W-:Y:S01]  /*1ef0*/  UMOV UR7, 0x43300000 ;  /* 0x4330000000077882 */ /* 0x000fe20000000000 */
[C---:B------:R-:W-:Y:S02]  /*1f00*/  DFMA R76, R64.reuse, R70, R76 ;  /* 0x00000046404c722b */ /* 0x040fe4000000004c */
[----:B------:R-:W-:-:S08]  /*1f10*/  DMUL R70, R64, R74 ;  /* 0x0000004a40467228 */ /* 0x000fd00000000000 */
[----:B------:R-:W-:-:S08]  /*1f20*/  DFMA R78, R64, R74, -R70 ;  /* 0x0000004a404e722b */ /* 0x000fd00000000846 */
[----:B------:R-:W-:Y:S02]  /*1f30*/  DFMA R78, R68, R74, R78 ;  /* 0x0000004a444e722b */ /* 0x000fe4000000004e */
[----:B------:R-:W-:-:S06]  /*1f40*/  DADD R74, R80, R72 ;  /* 0x00000000504a7229 */ /* 0x000fcc0000000048 */
[----:B------:R-:W-:Y:S02]  /*1f50*/  DFMA R76, R64, R76, R78 ;  /* 0x0000004c404c722b */ /* 0x000fe4000000004e */
[----:B------:R-:W-:Y:S02]  /*1f60*/  DMUL R78, R74, R70 ;  /* 0x000000464a4e7228 */ /* 0x000fe40000000000 */
[----:B------:R-:W-:-:S06]  /*1f70*/  DADD R80, R80, -R74 ;  /* 0x0000000050507229 */ /* 0x000fcc000000084a */
[----:B------:R-:W-:Y:S02]  /*1f80*/  DFMA R82, R74, R70, -R78 ;  /* 0x000000464a52722b */ /* 0x000fe4000000084e */
[----:B------:R-:W-:-:S06]  /*1f90*/  DADD R80, R72, R80 ;  /* 0x0000000048507229 */ /* 0x000fcc0000000050 */
[----:B------:R-:W-:-:S08]  /*1fa0*/  DFMA R76, R74, R76, R82 ;  /* 0x0000004c4a4c722b */ /* 0x000fd00000000052 */
[----:B------:R-:W-:-:S08]  /*1fb0*/  DFMA R76, R80, R70, R76 ;  /* 0x00000046504c722b */ /* 0x000fd0000000004c */
[----:B------:R-:W-:-:S08]  /*1fc0*/  DADD R72, R78, R76 ;  /* 0x000000004e487229 */ /* 0x000fd0000000004c */
[--C-:B------:R-:W-:Y:S02]  /*1fd0*/  DADD R70, R64, R72.reuse ;  /* 0x0000000040467229 */ /* 0x100fe40000000048 */
[----:B------:R-:W-:-:S06]  /*1fe0*/  DADD R78, R78, -R72 ;  /* 0x000000004e4e7229 */ /* 0x000fcc0000000848 */
[----:B------:R-:W-:Y:S02]  /*1ff0*/  DADD R64, R64, -R70 ;  /* 0x0000000040407229 */ /* 0x000fe40000000846 */
[----:B------:R-:W-:-:S06]  /*2000*/  DADD R78, R76, R78 ;  /* 0x000000004c4e7229 */ /* 0x000fcc000000004e */
[----:B------:R-:W-:-:S08]  /*2010*/  DADD R64, R72, R64 ;  /* 0x0000000048407229 */ /* 0x000fd00000000040 */
[----:B------:R-:W-:-:S08]  /*2020*/  DADD R64, R78, R64 ;  /* 0x000000004e407229 */ /* 0x000fd00000000040 */
[----:B------:R-:W-:Y:S01]  /*2030*/  DADD R68, R68, R64 ;  /* 0x0000000044447229 */ /* 0x000fe20000000040 */
[----:B------:R-:W-:Y:S01]  /*2040*/  LOP3.LUT R64, R67, 0x80000000, RZ, 0x3c, !PT ;  /* 0x8000000043407812 */ /* 0x000fe200078e3cff */
[----:B------:R-:W-:-:S06]  /*2050*/  IMAD.MOV.U32 R65, RZ, RZ, 0x43300000 ;  /* 0x43300000ff417424 */ /* 0x000fcc00078e00ff */
[----:B------:R-:W-:Y:S02]  /*2060*/  DADD R66, R70, R68 ;  /* 0x0000000046427229 */ /* 0x000fe40000000044 */
[----:B------:R-:W-:Y:S01]  /*2070*/  DADD R72, R64, -UR6 ;  /* 0x8000000640487e29 */ /* 0x000fe20008000000 */
[----:B------:R-:W-:Y:S01]  /*2080*/  UMOV UR6, 0xfefa39ef ;  /* 0xfefa39ef00067882 */ /* 0x000fe20000000000 */
[----:B------:R-:W-:-:S04]  /*2090*/  UMOV UR7, 0x3fe62e42 ;  /* 0x3fe62e4200077882 */ /* 0x000fc80000000000 */
[--C-:B------:R-:W-:Y:S02]  /*20a0*/  DADD R70, R70, -R66.reuse ;  /* 0x0000000046467229 */ /* 0x100fe40000000842 */
[----:B------:R-:W-:-:S06]  /*20b0*/  DFMA R64, R72, UR6, R66 ;  /* 0x0000000648407c2b */ /* 0x000fcc0008000042 */
[----:B------:R-:W-:Y:S02]  /*20c0*/  DADD R70, R68, R70 ;  /* 0x0000000044467229 */ /* 0x000fe40000000046 */
[----:B------:R-:W-:-:S08]  /*20d0*/  DFMA R74, R72, -UR6, R64 ;  /* 0x80000006484a7c2b */ /* 0x000fd00008000040 */
[----:B------:R-:W-:-:S08]  /*20e0*/  DADD R74, -R66, R74 ;  /* 0x00000000424a7229 */ /* 0x000fd0000000014a */
[----:B------:R-:W-:-:S08]  /*20f0*/  DADD R70, R70, -R74 ;  /* 0x0000000046467229 */ /* 0x000fd0000000084a */
[----:B------:R-:W-:-:S08]  /*2100*/  DFMA R70, R72, UR8, R70 ;  /* 0x0000000848467c2b */ /* 0x000fd00008000046 */
[----:B------:R-:W-:-:S08]  /*2110*/  DADD R66, R64, R70 ;  /* 0x0000000040427229 */ /* 0x000fd00000000046 */
[----:B------:R-:W-:Y:S02]  /*2120*/  DADD R68, R64, -R66 ;  /* 0x0000000040447229 */ /* 0x000fe40000000842 */
[----:B------:R-:W-:-:S06]  /*2130*/  DMUL R64, R66, 2 ;  /* 0x4000000042407828 */ /* 0x000fcc0000000000 */
[----:B------:R-:W-:Y:S02]  /*2140*/  DADD R70, R70, R68 ;  /* 0x0000000046467229 */ /* 0x000fe40000000044 */
[----:B------:R-:W-:Y:S01]  /*2150*/  DFMA R66, R66, 2, -R64 ;  /* 0x400000004242782b */ /* 0x000fe20000000840 */
[----:B------:R-:W-:Y:S01]  /*2160*/  MOV R68, 0x652b82fe ;  /* 0x652b82fe00447802 */ /* 0x000fe20000000f00 */
[----:B------:R-:W-:-:S06]  /*2170*/  IMAD.MOV.U32 R69, RZ, RZ, 0x3ff71547 ;  /* 0x3ff71547ff457424 */ /* 0x000fcc00078e00ff */
[----:B------:R-:W-:-:S08]  /*2180*/  DFMA R70, R70, 2, R66 ;  /* 0x400000004646782b */ /* 0x000fd00000000042 */
[----:B------:R-:W-:-:S08]  /*2190*/  DADD R66, R64, R70 ;  /* 0x0000000040427229 */ /* 0x000fd00000000046 */
[----:B------:R-:W-:Y:S02]  /*21a0*/  DFMA R68, R66, R68, 6.75539944105574400000e+15 ;  /* 0x433800004244742b */ /* 0x000fe40000000044 */
[----:B------:R-:W-:Y:S01]  /*21b0*/  FSETP.GEU.AND P0, PT, |R67|, 4.1917929649353027344, PT ;  /* 0x4086232b4300780b */ /* 0x000fe20003f0e200 */
[----:B------:R-:W-:-:S05]  /*21c0*/  DADD R64, R64, -R66 ;  /* 0x0000000040407229 */ /* 0x000fca0000000842 */
[----:B------:R-:W-:-:S03]  /*21d0*/  DADD R72, R68, -6.75539944105574400000e+15 ;  /* 0xc338000044487429 */ /* 0x000fc60000000000 */
[----:B------:R-:W-:-:S05]  /*21e0*/  DADD R70, R70, R64 ;  /* 0x0000000046467229 */ /* 0x000fca0000000040 */
[----:B------:R-:W-:Y:S01]  /*21f0*/  DFMA R74, R72, -UR6, R66 ;  /* 0x80000006484a7c2b */ /* 0x000fe20008000042 */
[----:B------:R-:W-:Y:S01]  /*2200*/  UMOV UR6, 0x3b39803f ;  /* 0x3b39803f00067882 */ /* 0x000fe20000000000 */
[----:B------:R-:W-:-:S06]  /*2210*/  UMOV UR7, 0x3c7abc9e ;  /* 0x3c7abc9e00077882 */ /* 0x000fcc0000000000 */
[----:B------:R-:W-:Y:S01]  /*2220*/  DFMA R72, R72, -UR6, R74 ;  /* 0x8000000648487c2b */ /* 0x000fe2000800004a */
[----:B------:R-:W-:Y:S01]  /*2230*/  UMOV UR6, 0x69ce2bdf ;  /* 0x69ce2bdf00067882 */ /* 0x000fe20000000000 */
[----:B------:R-:W-:Y:S01]  /*2240*/  IMAD.MOV.U32 R74, RZ, RZ, -0x35dec16 ;  /* 0xfca213eaff4a7424 */ /* 0x000fe200078e00ff */
[----:B------:R-:W-:Y:S01]  /*2250*/  UMOV UR7, 0x3e5ade15 ;  /* 0x3e5ade1500077882 */ /* 0x000fe20000000000 */
[----:B------:R-:W-:-:S06]  /*2260*/  IMAD.MOV.U32 R75, RZ, RZ, 0x3e928af3 ;  /* 0x3e928af3ff4b7424 */ /* 0x000fcc00078e00ff */
[----:B------:R-:W-:Y:S01]  /*2270*/  DFMA R74, R72, UR6, R74 ;  /* 0x00000006484a7c2b */ /* 0x000fe2000800004a */
[----:B------:R-:W-:Y:S01]  /*2280*/  UMOV UR6, 0x62401315 ;  /* 0x6240131500067882 */ /* 0x000fe20000000000 */
[----:B------:R-:W-:-:S06]  /*2290*/  UMOV UR7, 0x3ec71dee ;  /* 0x3ec71dee00077882 */ /* 0x000fcc0000000000 */
[----:B------:R-:W-:Y:S01]  /*22a0*/  DFMA R74, R72, R74, UR6 ;  /* 0x00000006484a7e2b */ /* 0x000fe2000800004a */
        /* <DEDUP_REMOVED lines=20> */
[----:B------:R-:W-:-:S08]  /*23f0*/  DFMA R74, R72, R74, UR6 ;  /* 0x00000006484a7e2b */ /* 0x000fd0000800004a */
[----:B------:R-:W-:-:S08]  /*2400*/  DFMA R74, R72, R74, 1 ;  /* 0x3ff00000484a742b */ /* 0x000fd0000000004a */
[----:B------:R-:W-:-:S10]  /*2410*/  DFMA R72, R72, R74, 1 ;  /* 0x3ff000004848742b */ /* 0x000fd4000000004a */
[----:B------:R-:W-:Y:S02]  /*2420*/  IMAD R65, R68, 0x100000, R73 ;  /* 0x0010000044417824 */ /* 0x000fe400078e0249 */
[----:B------:R-:W-:Y:S01]  /*2430*/  IMAD.MOV.U32 R64, RZ, RZ, R72 ;  /* 0x000000ffff407224 */ /* 0x000fe200078e0048 */
[----:B------:R-:W-:Y:S06]  /*2440*/  @!P0 BRA `(.L_x_19) ;  /* 0x0000000000308947 */ /* 0x000fec0003800000 */
[----:B------:R-:W-:Y:S01]  /*2450*/  FSETP.GEU.AND P1, PT, |R67|, 4.2275390625, PT ;  /* 0x408748004300780b */ /* 0x000fe20003f2e200 */
[C---:B------:R-:W-:Y:S02]  /*2460*/  DADD R74, R66.reuse, +INF ;  /* 0x7ff00000424a7429 */ /* 0x040fe40000000000 */
[----:B------:R-:W-:-:S08]  /*2470*/  DSETP.GEU.AND P0, PT, R66, RZ, PT ;  /* 0x000000ff4200722a */ /* 0x000fd00003f0e000 */
[----:B------:R-:W-:Y:S02]  /*2480*/  FSEL R65, R75, RZ, P0 ;  /* 0x000000ff4b417208 */ /* 0x000fe40000000000 */
[----:B------:R-:W-:-:S04]  /*2490*/  @!P1 LEA.HI R64, R68, R68, RZ, 0x1 ;  /* 0x0000004444409211 */ /* 0x000fc800078f08ff */
[----:B------:R-:W-:Y:S02]  /*24a0*/  @!P1 SHF.R.S32.HI R67, RZ, 0x1, R64 ;  /* 0x00000001ff439819 */ /* 0x000fe40000011440 */
[----:B------:R-:W-:Y:S02]  /*24b0*/  FSEL R64, R74, RZ, P0 ;  /* 0x000000ff4a407208 */ /* 0x000fe40000000000 */
[----:B------:R-:W-:Y:S01]  /*24c0*/  @!P1 IADD3 R66, PT, PT, R68, -R67, RZ ;  /* 0x8000004344429210 */ /* 0x000fe20007ffe0ff */
[----:B------:R-:W-:-:S03]  /*24d0*/  @!P1 IMAD R73, R67, 0x100000, R73 ;  /* 0x0010000043499824 */ /* 0x000fc600078e0249 */
[----:B------:R-:W-:Y:S01]  /*24e0*/  @!P1 LEA R67, R66, 0x3ff00000, 0x14 ;  /* 0x3ff0000042439811 */ /* 0x000fe200078ea0ff */
[----:B------:R-:W-:-:S06]  /*24f0*/  @!P1 IMAD.MOV.U32 R66, RZ, RZ, RZ ;  /* 0x000000ffff429224 */ /* 0x000fcc00078e00ff */
[----:B------:R-:W-:-:S11]  /*2500*/  @!P1 DMUL R64, R72, R66 ;  /* 0x0000004248409228 */ /* 0x000fd60000000000 */
.L_x_19:
[----:B------:R-:W-:Y:S02]  /*2510*/  DFMA R70, R70, R64, R64 ;  /* 0x000000404646722b */ /* 0x000fe40000000040 */
[----:B------:R-:W-:-:S08]  /*2520*/  DSETP.NEU.AND P0, PT, |R64|, +INF , PT ;  /* 0x7ff000004000742a */ /* 0x000fd00003f0d200 */
[----:B------:R-:W-:Y:S01]  /*2530*/  FSEL R66, R64, R70, !P0 ;  /* 0x0000004640427208 */ /* 0x000fe20004000000 */
[----:B------:R-:W-:Y:S01]  /*2540*/  IMAD.MOV.U32 R64, RZ, RZ, R86 ;  /* 0x000000ffff407224 */ /* 0x000fe200078e0056 */
[----:B------:R-:W-:Y:S01]  /*2550*/  FSEL R70, R65, R71, !P0 ;  /* 0x0000004741467208 */ /* 0x000fe20004000000 */
[----:B------:R-:W-:-:S04]  /*2560*/  IMAD.MOV.U32 R65, RZ, RZ, 0x0 ;  /* 0x00000000ff417424 */ /* 0x000fc800078e00ff */
[----:B------:R-:W-:Y:S05]  /*2570*/  RET.REL.NODEC R64 `(_Z4qsimR5point) ;  /* 0xffffffd840a07950 */ /* 0x000fea0003c3ffff */
.L_x_20:
        /* <DEDUP_REMOVED lines=16> */
.L_x_23:


//--------------------- .nv.shared.reserved.0     --------------------------
	.section	.nv.shared.reserved.0,"aw",@nobits
	.weak		__nv_reservedSMEM_offset_0_alias
	.size		__nv_reservedSMEM_offset_0_alias, 0, 64
	.other		__nv_reservedSMEM_offset_0_alias,@"STO_CUDA_RESERVED_SHARED STV_DEFAULT"
__nv_reservedSMEM_offset_0_alias:
	.zero		0
	.zero		64


//--------------------- .nv.constant0._Z8oldCheckR5point --------------------------
	.section	.nv.constant0._Z8oldCheckR5point,"a",@progbits
	.sectionflags	@""
	.align	4
.nv.constant0._Z8oldCheckR5point:
	.zero		904


//--------------------- .nv.constant0._Z4qsimR5point --------------------------
	.section	.nv.constant0._Z4qsimR5point,"a",@progbits
	.sectionflags	@""
	.align	4
.nv.constant0._Z4qsimR5point:
	.zero		904


//--------------------- SYMBOLS --------------------------

	.type		.nv.reservedSmem.offset0,@object
	.size		.nv.reservedSmem.offset0,0x4
